	.target	sm_103a

	.elftype	@"ET_EXEC"


//--------------------- .note.nv.tkinfo           --------------------------
	.section	.note.nv.tkinfo,"",@"SHT_NOTE"
	.sectionflags	@"SHF_NOTE_NV_TKINFO"
	.tkinfo
        /*0018*/ 	.word	0x00000002
        /*0030*/ 	.string	""
        /*0030*/ 	.string	"ptxas"
        /*0030*/ 	.string	"Cuda compilation tools, release 13.0, V13.0.88"
        /*0030*/ 	.string	"Build cuda_13.0.r13.0/compiler.36424714_0"
        /*0030*/ 	.string	"-arch sm_103a -m 64 "



//--------------------- .note.nv.cuinfo           --------------------------
	.section	.note.nv.cuinfo,"",@"SHT_NOTE"
	.sectionflags	@"SHF_NOTE_NV_CUINFO"
        /*0018*/ 	.short	0x0002
        /*001a*/ 	.short	0x0067
        /*001c*/ 	.short	0x0082
	.zero		2


//--------------------- .nv.info                  --------------------------
	.section	.nv.info,"",@"SHT_CUDA_INFO"
	.align	4


	//----- nvinfo : EIATTR_REGCOUNT
	.align		4
        /*0000*/ 	.byte	0x04, 0x2f
        /*0002*/ 	.short	(.L_12 - .L_11)
	.align		4
.L_11:
        /*0004*/ 	.word	index@(_ZN7cutlass13device_kernelIN5flash11enable_sm90INS1_16FlashAttnFwdSm90INS1_25CollectiveMainloopFwdSm90ILi2EN4cute5tupleIJNS5_1CILi1EEES8_S8_EEENS6_IJNS7_ILi192EEENS7_ILi128EEENS7_ILi96EEEEEELi96ENS_6half_tEfNS_4arch4Sm90ELb1ELb0ELb1ELb1ELb1ELb1ELb0ELb0ELb1ELb1ELb0ELb0EEENS1_21CollectiveEpilogueFwdINS6_IJSA_SC_SB_EEES9_SE_SG_Li384ELb1ELb1ELb0ELb0EEENS1_36VarlenDynamicPersistentTileSchedulerILi192ELi128ELi384ELi128ELb0ELb1ELb1ELb1ELb1ELb1EEEEEEEEEvNT_6ParamsE)
        /*0008*/ 	.word	0x00000004


	//----- nvinfo : EIATTR_FRAME_SIZE
	.align		4
.L_12:
        /*000c*/ 	.byte	0x04, 0x11
        /*000e*/ 	.short	(.L_14 - .L_13)
	.align		4
.L_13:
        /*0010*/ 	.word	index@(_ZN7cutlass13device_kernelIN5flash11enable_sm90INS1_16FlashAttnFwdSm90INS1_25CollectiveMainloopFwdSm90ILi2EN4cute5tupleIJNS5_1CILi1EEES8_S8_EEENS6_IJNS7_ILi192EEENS7_ILi128EEENS7_ILi96EEEEEELi96ENS_6half_tEfNS_4arch4Sm90ELb1ELb0ELb1ELb1ELb1ELb1ELb0ELb0ELb1ELb1ELb0ELb0EEENS1_21CollectiveEpilogueFwdINS6_IJSA_SC_SB_EEES9_SE_SG_Li384ELb1ELb1ELb0ELb0EEENS1_36VarlenDynamicPersistentTileSchedulerILi192ELi128ELi384ELi128ELb0ELb1ELb1ELb1ELb1ELb1EEEEEEEEEvNT_6ParamsE)
        /*0014*/ 	.word	0x00000000


	//----- nvinfo : EIATTR_REGCOUNT
	.align		4
.L_14:
        /*0018*/ 	.byte	0x04, 0x2f
        /*001a*/ 	.short	(.L_16 - .L_15)
	.align		4
.L_15:
        /*001c*/ 	.word	index@(_ZN7cutlass13device_kernelIN5flash11enable_sm90INS1_16FlashAttnFwdSm90INS1_25CollectiveMainloopFwdSm90ILi2EN4cute5tupleIJNS5_1CILi1EEES8_S8_EEENS6_IJNS7_ILi192EEENS7_ILi128EEENS7_ILi96EEEEEELi96ENS_6half_tEfNS_4arch4Sm90ELb1ELb0ELb1ELb1ELb1ELb0ELb0ELb0ELb1ELb1ELb0ELb0EEENS1_21CollectiveEpilogueFwdINS6_IJSA_SC_SB_EEES9_SE_SG_Li384ELb1ELb1ELb0ELb0EEENS1_36VarlenDynamicPersistentTileSchedulerILi192ELi128ELi384ELi128ELb0ELb1ELb1ELb1ELb1ELb1EEEEEEEEEvNT_6ParamsE)
        /*0020*/ 	.word	0x00000004


	//----- nvinfo : EIATTR_FRAME_SIZE
	.align		4
.L_16:
        /*0024*/ 	.byte	0x04, 0x11
        /*0026*/ 	.short	(.L_18 - .L_17)
	.align		4
.L_17:
        /*0028*/ 	.word	index@(_ZN7cutlass13device_kernelIN5flash11enable_sm90INS1_16FlashAttnFwdSm90INS1_25CollectiveMainloopFwdSm90ILi2EN4cute5tupleIJNS5_1CILi1EEES8_S8_EEENS6_IJNS7_ILi192EEENS7_ILi128EEENS7_ILi96EEEEEELi96ENS_6half_tEfNS_4arch4Sm90ELb1ELb0ELb1ELb1ELb1ELb0ELb0ELb0ELb1ELb1ELb0ELb0EEENS1_21CollectiveEpilogueFwdINS6_IJSA_SC_SB_EEES9_SE_SG_Li384ELb1ELb1ELb0ELb0EEENS1_36VarlenDynamicPersistentTileSchedulerILi192ELi128ELi384ELi128ELb0ELb1ELb1ELb1ELb1ELb1EEEEEEEEEvNT_6ParamsE)
        /*002c*/ 	.word	0x00000000


	//----- nvinfo : EIATTR_REGCOUNT
	.align		4
.L_18:
        /*0030*/ 	.byte	0x04, 0x2f
        /*0032*/ 	.short	(.L_20 - .L_19)
	.align		4
.L_19:
        /*0034*/ 	.word	index@(_ZN7cutlass13device_kernelIN5flash11enable_sm90INS1_16FlashAttnFwdSm90INS1_25CollectiveMainloopFwdSm90ILi2EN4cute5tupleIJNS5_1CILi1EEES8_S8_EEENS6_IJNS7_ILi192EEENS7_ILi128EEENS7_ILi96EEEEEELi96ENS_6half_tEfNS_4arch4Sm90ELb1ELb0ELb1ELb0ELb1ELb0ELb0ELb0ELb1ELb1ELb0ELb0EEENS1_21CollectiveEpilogueFwdINS6_IJSA_SC_SB_EEES9_SE_SG_Li384ELb0ELb1ELb0ELb0EEENS1_30DynamicPersistentTileSchedulerILi384ELi128ELb0ELb1ELb1EEEEEEEEEvNT_6ParamsE)
        /*0038*/ 	.word	0x00000004


	//----- nvinfo : EIATTR_FRAME_SIZE
	.align		4
.L_20:
        /*003c*/ 	.byte	0x04, 0x11
        /*003e*/ 	.short	(.L_22 - .L_21)
	.align		4
.L_21:
        /*0040*/ 	.word	index@(_ZN7cutlass13device_kernelIN5flash11enable_sm90INS1_16FlashAttnFwdSm90INS1_25CollectiveMainloopFwdSm90ILi2EN4cute5tupleIJNS5_1CILi1EEES8_S8_EEENS6_IJNS7_ILi192EEENS7_ILi128EEENS7_ILi96EEEEEELi96ENS_6half_tEfNS_4arch4Sm90ELb1ELb0ELb1ELb0ELb1ELb0ELb0ELb0ELb1ELb1ELb0ELb0EEENS1_21CollectiveEpilogueFwdINS6_IJSA_SC_SB_EEES9_SE_SG_Li384ELb0ELb1ELb0ELb0EEENS1_30DynamicPersistentTileSchedulerILi384ELi128ELb0ELb1ELb1EEEEEEEEEvNT_6ParamsE)
        /*0044*/ 	.word	0x00000000


	//----- nvinfo : EIATTR_REGCOUNT
	.align		4
.L_22:
        /*0048*/ 	.byte	0x04, 0x2f
        /*004a*/ 	.short	(.L_24 - .L_23)
	.align		4
.L_23:
        /*004c*/ 	.word	index@(_ZN7cutlass13device_kernelIN5flash11enable_sm90INS1_16FlashAttnFwdSm90INS1_25CollectiveMainloopFwdSm90ILi2EN4cute5tupleIJNS5_1CILi1EEES8_S8_EEENS6_IJNS7_ILi192EEENS7_ILi128EEENS7_ILi96EEEEEELi96ENS_6half_tEfNS_4arch4Sm90ELb0ELb1ELb1ELb1ELb1ELb1ELb0ELb0ELb1ELb1ELb0ELb0EEENS1_21CollectiveEpilogueFwdINS6_IJSA_SC_SB_EEES9_SE_SG_Li384ELb1ELb1ELb0ELb0EEENS1_36VarlenDynamicPersistentTileSchedulerILi192ELi128ELi384ELi128ELb0ELb1ELb1ELb1ELb0ELb1EEEEEEEEEvNT_6ParamsE)
        /*0050*/ 	.word	0x00000004


	//----- nvinfo : EIATTR_FRAME_SIZE
	.align		4
.L_24:
        /*0054*/ 	.byte	0x04, 0x11
        /*0056*/ 	.short	(.L_26 - .L_25)
	.align		4
.L_25:
        /*0058*/ 	.word	index@(_ZN7cutlass13device_kernelIN5flash11enable_sm90INS1_16FlashAttnFwdSm90INS1_25CollectiveMainloopFwdSm90ILi2EN4cute5tupleIJNS5_1CILi1EEES8_S8_EEENS6_IJNS7_ILi192EEENS7_ILi128EEENS7_ILi96EEEEEELi96ENS_6half_tEfNS_4arch4Sm90ELb0ELb1ELb1ELb1ELb1ELb1ELb0ELb0ELb1ELb1ELb0ELb0EEENS1_21CollectiveEpilogueFwdINS6_IJSA_SC_SB_EEES9_SE_SG_Li384ELb1ELb1ELb0ELb0EEENS1_36VarlenDynamicPersistentTileSchedulerILi192ELi128ELi384ELi128ELb0ELb1ELb1ELb1ELb0ELb1EEEEEEEEEvNT_6ParamsE)
        /*005c*/ 	.word	0x00000000


	//----- nvinfo : EIATTR_REGCOUNT
	.align		4
.L_26:
        /*0060*/ 	.byte	0x04, 0x2f
        /*0062*/ 	.short	(.L_28 - .L_27)
	.align		4
.L_27:
        /*0064*/ 	.word	index@(_ZN7cutlass13device_kernelIN5flash11enable_sm90INS1_16FlashAttnFwdSm90INS1_25CollectiveMainloopFwdSm90ILi2EN4cute5tupleIJNS5_1CILi1EEES8_S8_EEENS6_IJNS7_ILi192EEENS7_ILi128EEENS7_ILi96EEEEEELi96ENS_6half_tEfNS_4arch4Sm90ELb0ELb1ELb1ELb1ELb1ELb0ELb0ELb0ELb1ELb1ELb0ELb0EEENS1_21CollectiveEpilogueFwdINS6_IJSA_SC_SB_EEES9_SE_SG_Li384ELb1ELb1ELb0ELb0EEENS1_36VarlenDynamicPersistentTileSchedulerILi192ELi128ELi384ELi128ELb0ELb1ELb1ELb1ELb0ELb1EEEEEEEEEvNT_6ParamsE)
        /*0068*/ 	.word	0x00000004


	//----- nvinfo : EIATTR_FRAME_SIZE
	.align		4
.L_28:
        /*006c*/ 	.byte	0x04, 0x11
        /*006e*/ 	.short	(.L_30 - .L_29)
	.align		4
.L_29:
        /*0070*/ 	.word	index@(_ZN7cutlass13device_kernelIN5flash11enable_sm90INS1_16FlashAttnFwdSm90INS1_25CollectiveMainloopFwdSm90ILi2EN4cute5tupleIJNS5_1CILi1EEES8_S8_EEENS6_IJNS7_ILi192EEENS7_ILi128EEENS7_ILi96EEEEEELi96ENS_6half_tEfNS_4arch4Sm90ELb0ELb1ELb1ELb1ELb1ELb0ELb0ELb0ELb1ELb1ELb0ELb0EEENS1_21CollectiveEpilogueFwdINS6_IJSA_SC_SB_EEES9_SE_SG_Li384ELb1ELb1ELb0ELb0EEENS1_36VarlenDynamicPersistentTileSchedulerILi192ELi128ELi384ELi128ELb0ELb1ELb1ELb1ELb0ELb1EEEEEEEEEvNT_6ParamsE)
        /*0074*/ 	.word	0x00000000


	//----- nvinfo : EIATTR_REGCOUNT
	.align		4
.L_30:
        /*0078*/ 	.byte	0x04, 0x2f
        /*007a*/ 	.short	(.L_32 - .L_31)
	.align		4
.L_31:
        /*007c*/ 	.word	index@(_ZN7cutlass13device_kernelIN5flash11enable_sm90INS1_16FlashAttnFwdSm90INS1_25CollectiveMainloopFwdSm90ILi2EN4cute5tupleIJNS5_1CILi1EEES8_S8_EEENS6_IJNS7_ILi192EEENS7_ILi128EEENS7_ILi96EEEEEELi96ENS_6half_tEfNS_4arch4Sm90ELb0ELb1ELb1ELb0ELb1ELb0ELb0ELb0ELb1ELb1ELb0ELb0EEENS1_21CollectiveEpilogueFwdINS6_IJSA_SC_SB_EEES9_SE_SG_Li384ELb0ELb1ELb0ELb0EEENS1_30DynamicPersistentTileSchedulerILi384ELi128ELb0ELb1ELb1EEEEEEEEEvNT_6ParamsE)
        /*0080*/ 	.word	0x00000004


	//----- nvinfo : EIATTR_FRAME_SIZE
	.align		4
.L_32:
        /*0084*/ 	.byte	0x04, 0x11
        /*0086*/ 	.short	(.L_34 - .L_33)
	.align		4
.L_33:
        /*0088*/ 	.word	index@(_ZN7cutlass13device_kernelIN5flash11enable_sm90INS1_16FlashAttnFwdSm90INS1_25CollectiveMainloopFwdSm90ILi2EN4cute5tupleIJNS5_1CILi1EEES8_S8_EEENS6_IJNS7_ILi192EEENS7_ILi128EEENS7_ILi96EEEEEELi96ENS_6half_tEfNS_4arch4Sm90ELb0ELb1ELb1ELb0ELb1ELb0ELb0ELb0ELb1ELb1ELb0ELb0EEENS1_21CollectiveEpilogueFwdINS6_IJSA_SC_SB_EEES9_SE_SG_Li384ELb0ELb1ELb0ELb0EEENS1_30DynamicPersistentTileSchedulerILi384ELi128ELb0ELb1ELb1EEEEEEEEEvNT_6ParamsE)
        /*008c*/ 	.word	0x00000000


	//----- nvinfo : EIATTR_REGCOUNT
	.align		4
.L_34:
        /*0090*/ 	.byte	0x04, 0x2f
        /*0092*/ 	.short	(.L_36 - .L_35)
	.align		4
.L_35:
        /*0094*/ 	.word	index@(_ZN7cutlass13device_kernelIN5flash11enable_sm90INS1_16FlashAttnFwdSm90INS1_25CollectiveMainloopFwdSm90ILi2EN4cute5tupleIJNS5_1CILi1EEES8_S8_EEENS6_IJNS7_ILi192EEENS7_ILi128EEENS7_ILi96EEEEEELi96ENS_6half_tEfNS_4arch4Sm90ELb0ELb0ELb1ELb1ELb1ELb1ELb0ELb0ELb1ELb1ELb0ELb0EEENS1_21CollectiveEpilogueFwdINS6_IJSA_SC_SB_EEES9_SE_SG_Li384ELb1ELb1ELb0ELb0EEENS1_36VarlenDynamicPersistentTileSchedulerILi192ELi128ELi384ELi128ELb0ELb1ELb1ELb0ELb1ELb1EEEEEEEEEvNT_6ParamsE)
        /*0098*/ 	.word	0x00000004


	//----- nvinfo : EIATTR_FRAME_SIZE
	.align		4
.L_36:
        /*009c*/ 	.byte	0x04, 0x11
        /*009e*/ 	.short	(.L_38 - .L_37)
	.align		4
.L_37:
        /*00a0*/ 	.word	index@(_ZN7cutlass13device_kernelIN5flash11enable_sm90INS1_16FlashAttnFwdSm90INS1_25CollectiveMainloopFwdSm90ILi2EN4cute5tupleIJNS5_1CILi1EEES8_S8_EEENS6_IJNS7_ILi192EEENS7_ILi128EEENS7_ILi96EEEEEELi96ENS_6half_tEfNS_4arch4Sm90ELb0ELb0ELb1ELb1ELb1ELb1ELb0ELb0ELb1ELb1ELb0ELb0EEENS1_21CollectiveEpilogueFwdINS6_IJSA_SC_SB_EEES9_SE_SG_Li384ELb1ELb1ELb0ELb0EEENS1_36VarlenDynamicPersistentTileSchedulerILi192ELi128ELi384ELi128ELb0ELb1ELb1ELb0ELb1ELb1EEEEEEEEEvNT_6ParamsE)
        /*00a4*/ 	.word	0x00000000


	//----- nvinfo : EIATTR_REGCOUNT
	.align		4
.L_38:
        /*00a8*/ 	.byte	0x04, 0x2f
        /*00aa*/ 	.short	(.L_40 - .L_39)
	.align		4
.L_39:
        /*00ac*/ 	.word	index@(_ZN7cutlass13device_kernelIN5flash11enable_sm90INS1_16FlashAttnFwdSm90INS1_25CollectiveMainloopFwdSm90ILi2EN4cute5tupleIJNS5_1CILi1EEES8_S8_EEENS6_IJNS7_ILi192EEENS7_ILi128EEENS7_ILi96EEEEEELi96ENS_6half_tEfNS_4arch4Sm90ELb0ELb0ELb1ELb1ELb1ELb0ELb0ELb0ELb1ELb1ELb0ELb0EEENS1_21CollectiveEpilogueFwdINS6_IJSA_SC_SB_EEES9_SE_SG_Li384ELb1ELb1ELb0ELb0EEENS1_36VarlenDynamicPersistentTileSchedulerILi192ELi128ELi384ELi128ELb0ELb1ELb1ELb0ELb1ELb1EEEEEEEEEvNT_6ParamsE)
        /*00b0*/ 	.word	0x00000004


	//----- nvinfo : EIATTR_FRAME_SIZE
	.align		4
.L_40:
        /*00b4*/ 	.byte	0x04, 0x11
        /*00b6*/ 	.short	(.L_42 - .L_41)
	.align		4
.L_41:
        /*00b8*/ 	.word	index@(_ZN7cutlass13device_kernelIN5flash11enable_sm90INS1_16FlashAttnFwdSm90INS1_25CollectiveMainloopFwdSm90ILi2EN4cute5tupleIJNS5_1CILi1EEES8_S8_EEENS6_IJNS7_ILi192EEENS7_ILi128EEENS7_ILi96EEEEEELi96ENS_6half_tEfNS_4arch4Sm90ELb0ELb0ELb1ELb1ELb1ELb0ELb0ELb0ELb1ELb1ELb0ELb0EEENS1_21CollectiveEpilogueFwdINS6_IJSA_SC_SB_EEES9_SE_SG_Li384ELb1ELb1ELb0ELb0EEENS1_36VarlenDynamicPersistentTileSchedulerILi192ELi128ELi384ELi128ELb0ELb1ELb1ELb0ELb1ELb1EEEEEEEEEvNT_6ParamsE)
        /*00bc*/ 	.word	0x00000000


	//----- nvinfo : EIATTR_REGCOUNT
	.align		4
.L_42:
        /*00c0*/ 	.byte	0x04, 0x2f
        /*00c2*/ 	.short	(.L_44 - .L_43)
	.align		4
.L_43:
        /*00c4*/ 	.word	index@(_ZN7cutlass13device_kernelIN5flash11enable_sm90INS1_16FlashAttnFwdSm90INS1_25CollectiveMainloopFwdSm90ILi2EN4cute5tupleIJNS5_1CILi1EEES8_S8_EEENS6_IJNS7_ILi192EEENS7_ILi128EEENS7_ILi96EEEEEELi96ENS_6half_tEfNS_4arch4Sm90ELb0ELb0ELb1ELb0ELb1ELb0ELb0ELb0ELb1ELb1ELb0ELb0EEENS1_21CollectiveEpilogueFwdINS6_IJSA_SC_SB_EEES9_SE_SG_Li384ELb0ELb1ELb0ELb0EEENS1_29StaticPersistentTileSchedulerILb0EEEEEEEEEvNT_6ParamsE)
        /*00c8*/ 	.word	0x00000004


	//----- nvinfo : EIATTR_FRAME_SIZE
	.align		4
.L_44:
        /*00cc*/ 	.byte	0x04, 0x11
        /*00ce*/ 	.short	(.L_46 - .L_45)
	.align		4
.L_45:
        /*00d0*/ 	.word	index@(_ZN7cutlass13device_kernelIN5flash11enable_sm90INS1_16FlashAttnFwdSm90INS1_25CollectiveMainloopFwdSm90ILi2EN4cute5tupleIJNS5_1CILi1EEES8_S8_EEENS6_IJNS7_ILi192EEENS7_ILi128EEENS7_ILi96EEEEEELi96ENS_6half_tEfNS_4arch4Sm90ELb0ELb0ELb1ELb0ELb1ELb0ELb0ELb0ELb1ELb1ELb0ELb0EEENS1_21CollectiveEpilogueFwdINS6_IJSA_SC_SB_EEES9_SE_SG_Li384ELb0ELb1ELb0ELb0EEENS1_29StaticPersistentTileSchedulerILb0EEEEEEEEEvNT_6ParamsE)
        /*00d4*/ 	.word	0x00000000


	//----- nvinfo : EIATTR_MIN_STACK_SIZE
	.align		4
.L_46:
        /*00d8*/ 	.byte	0x04, 0x12
        /*00da*/ 	.short	(.L_48 - .L_47)
	.align		4
.L_47:
        /*00dc*/ 	.word	index@(_ZN7cutlass13device_kernelIN5flash11enable_sm90INS1_16FlashAttnFwdSm90INS1_25CollectiveMainloopFwdSm90ILi2EN4cute5tupleIJNS5_1CILi1EEES8_S8_EEENS6_IJNS7_ILi192EEENS7_ILi128EEENS7_ILi96EEEEEELi96ENS_6half_tEfNS_4arch4Sm90ELb0ELb0ELb1ELb0ELb1ELb0ELb0ELb0ELb1ELb1ELb0ELb0EEENS1_21CollectiveEpilogueFwdINS6_IJSA_SC_SB_EEES9_SE_SG_Li384ELb0ELb1ELb0ELb0EEENS1_29StaticPersistentTileSchedulerILb0EEEEEEEEEvNT_6ParamsE)
        /*00e0*/ 	.word	0x00000000


	//----- nvinfo : EIATTR_MIN_STACK_SIZE
	.align		4
.L_48:
        /*00e4*/ 	.byte	0x04, 0x12
        /*00e6*/ 	.short	(.L_50 - .L_49)
	.align		4
.L_49:
        /*00e8*/ 	.word	index@(_ZN7cutlass13device_kernelIN5flash11enable_sm90INS1_16FlashAttnFwdSm90INS1_25CollectiveMainloopFwdSm90ILi2EN4cute5tupleIJNS5_1CILi1EEES8_S8_EEENS6_IJNS7_ILi192EEENS7_ILi128EEENS7_ILi96EEEEEELi96ENS_6half_tEfNS_4arch4Sm90ELb0ELb0ELb1ELb1ELb1ELb0ELb0ELb0ELb1ELb1ELb0ELb0EEENS1_21CollectiveEpilogueFwdINS6_IJSA_SC_SB_EEES9_SE_SG_Li384ELb1ELb1ELb0ELb0EEENS1_36VarlenDynamicPersistentTileSchedulerILi192ELi128ELi384ELi128ELb0ELb1ELb1ELb0ELb1ELb1EEEEEEEEEvNT_6ParamsE)
        /*00ec*/ 	.word	0x00000000


	//----- nvinfo : EIATTR_MIN_STACK_SIZE
	.align		4
.L_50:
        /*00f0*/ 	.byte	0x04, 0x12
        /*00f2*/ 	.short	(.L_52 - .L_51)
	.align		4
.L_51:
        /*00f4*/ 	.word	index@(_ZN7cutlass13device_kernelIN5flash11enable_sm90INS1_16FlashAttnFwdSm90INS1_25CollectiveMainloopFwdSm90ILi2EN4cute5tupleIJNS5_1CILi1EEES8_S8_EEENS6_IJNS7_ILi192EEENS7_ILi128EEENS7_ILi96EEEEEELi96ENS_6half_tEfNS_4arch4Sm90ELb0ELb0ELb1ELb1ELb1ELb1ELb0ELb0ELb1ELb1ELb0ELb0EEENS1_21CollectiveEpilogueFwdINS6_IJSA_SC_SB_EEES9_SE_SG_Li384ELb1ELb1ELb0ELb0EEENS1_36VarlenDynamicPersistentTileSchedulerILi192ELi128ELi384ELi128ELb0ELb1ELb1ELb0ELb1ELb1EEEEEEEEEvNT_6ParamsE)
        /*00f8*/ 	.word	0x00000000


	//----- nvinfo : EIATTR_MIN_STACK_SIZE
	.align		4
.L_52:
        /*00fc*/ 	.byte	0x04, 0x12
        /*00fe*/ 	.short	(.L_54 - .L_53)
	.align		4
.L_53:
        /*0100*/ 	.word	index@(_ZN7cutlass13device_kernelIN5flash11enable_sm90INS1_16FlashAttnFwdSm90INS1_25CollectiveMainloopFwdSm90ILi2EN4cute5tupleIJNS5_1CILi1EEES8_S8_EEENS6_IJNS7_ILi192EEENS7_ILi128EEENS7_ILi96EEEEEELi96ENS_6half_tEfNS_4arch4Sm90ELb0ELb1ELb1ELb0ELb1ELb0ELb0ELb0ELb1ELb1ELb0ELb0EEENS1_21CollectiveEpilogueFwdINS6_IJSA_SC_SB_EEES9_SE_SG_Li384ELb0ELb1ELb0ELb0EEENS1_30DynamicPersistentTileSchedulerILi384ELi128ELb0ELb1ELb1EEEEEEEEEvNT_6ParamsE)
        /*0104*/ 	.word	0x00000000


	//----- nvinfo : EIATTR_MIN_STACK_SIZE
	.align		4
.L_54:
        /*0108*/ 	.byte	0x04, 0x12
        /*010a*/ 	.short	(.L_56 - .L_55)
	.align		4
.L_55:
        /*010c*/ 	.word	index@(_ZN7cutlass13device_kernelIN5flash11enable_sm90INS1_16FlashAttnFwdSm90INS1_25CollectiveMainloopFwdSm90ILi2EN4cute5tupleIJNS5_1CILi1EEES8_S8_EEENS6_IJNS7_ILi192EEENS7_ILi128EEENS7_ILi96EEEEEELi96ENS_6half_tEfNS_4arch4Sm90ELb0ELb1ELb1ELb1ELb1ELb0ELb0ELb0ELb1ELb1ELb0ELb0EEENS1_21CollectiveEpilogueFwdINS6_IJSA_SC_SB_EEES9_SE_SG_Li384ELb1ELb1ELb0ELb0EEENS1_36VarlenDynamicPersistentTileSchedulerILi192ELi128ELi384ELi128ELb0ELb1ELb1ELb1ELb0ELb1EEEEEEEEEvNT_6ParamsE)
        /*0110*/ 	.word	0x00000000


	//----- nvinfo : EIATTR_MIN_STACK_SIZE
	.align		4
.L_56:
        /*0114*/ 	.byte	0x04, 0x12
        /*0116*/ 	.short	(.L_58 - .L_57)
	.align		4
.L_57:
        /*0118*/ 	.word	index@(_ZN7cutlass13device_kernelIN5flash11enable_sm90INS1_16FlashAttnFwdSm90INS1_25CollectiveMainloopFwdSm90ILi2EN4cute5tupleIJNS5_1CILi1EEES8_S8_EEENS6_IJNS7_ILi192EEENS7_ILi128EEENS7_ILi96EEEEEELi96ENS_6half_tEfNS_4arch4Sm90ELb0ELb1ELb1ELb1ELb1ELb1ELb0ELb0ELb1ELb1ELb0ELb0EEENS1_21CollectiveEpilogueFwdINS6_IJSA_SC_SB_EEES9_SE_SG_Li384ELb1ELb1ELb0ELb0EEENS1_36VarlenDynamicPersistentTileSchedulerILi192ELi128ELi384ELi128ELb0ELb1ELb1ELb1ELb0ELb1EEEEEEEEEvNT_6ParamsE)
        /*011c*/ 	.word	0x00000000


	//----- nvinfo : EIATTR_MIN_STACK_SIZE
	.align		4
.L_58:
        /*0120*/ 	.byte	0x04, 0x12
        /*0122*/ 	.short	(.L_60 - .L_59)
	.align		4
.L_59:
        /*0124*/ 	.word	index@(_ZN7cutlass13device_kernelIN5flash11enable_sm90INS1_16FlashAttnFwdSm90INS1_25CollectiveMainloopFwdSm90ILi2EN4cute5tupleIJNS5_1CILi1EEES8_S8_EEENS6_IJNS7_ILi192EEENS7_ILi128EEENS7_ILi96EEEEEELi96ENS_6half_tEfNS_4arch4Sm90ELb1ELb0ELb1ELb0ELb1ELb0ELb0ELb0ELb1ELb1ELb0ELb0EEENS1_21CollectiveEpilogueFwdINS6_IJSA_SC_SB_EEES9_SE_SG_Li384ELb0ELb1ELb0ELb0EEENS1_30DynamicPersistentTileSchedulerILi384ELi128ELb0ELb1ELb1EEEEEEEEEvNT_6ParamsE)
        /*0128*/ 	.word	0x00000000


	//----- nvinfo : EIATTR_MIN_STACK_SIZE
	.align		4
.L_60:
        /*012c*/ 	.byte	0x04, 0x12
        /*012e*/ 	.short	(.L_62 - .L_61)
	.align		4
.L_61:
        /*0130*/ 	.word	index@(_ZN7cutlass13device_kernelIN5flash11enable_sm90INS1_16FlashAttnFwdSm90INS1_25CollectiveMainloopFwdSm90ILi2EN4cute5tupleIJNS5_1CILi1EEES8_S8_EEENS6_IJNS7_ILi192EEENS7_ILi128EEENS7_ILi96EEEEEELi96ENS_6half_tEfNS_4arch4Sm90ELb1ELb0ELb1ELb1ELb1ELb0ELb0ELb0ELb1ELb1ELb0ELb0EEENS1_21CollectiveEpilogueFwdINS6_IJSA_SC_SB_EEES9_SE_SG_Li384ELb1ELb1ELb0ELb0EEENS1_36VarlenDynamicPersistentTileSchedulerILi192ELi128ELi384ELi128ELb0ELb1ELb1ELb1ELb1ELb1EEEEEEEEEvNT_6ParamsE)
        /*0134*/ 	.word	0x00000000


	//----- nvinfo : EIATTR_MIN_STACK_SIZE
	.align		4
.L_62:
        /*0138*/ 	.byte	0x04, 0x12
        /*013a*/ 	.short	(.L_64 - .L_63)
	.align		4
.L_63:
        /*013c*/ 	.word	index@(_ZN7cutlass13device_kernelIN5flash11enable_sm90INS1_16FlashAttnFwdSm90INS1_25CollectiveMainloopFwdSm90ILi2EN4cute5tupleIJNS5_1CILi1EEES8_S8_EEENS6_IJNS7_ILi192EEENS7_ILi128EEENS7_ILi96EEEEEELi96ENS_6half_tEfNS_4arch4Sm90ELb1ELb0ELb1ELb1ELb1ELb1ELb0ELb0ELb1ELb1ELb0ELb0EEENS1_21CollectiveEpilogueFwdINS6_IJSA_SC_SB_EEES9_SE_SG_Li384ELb1ELb1ELb0ELb0EEENS1_36VarlenDynamicPersistentTileSchedulerILi192ELi128ELi384ELi128ELb0ELb1ELb1ELb1ELb1ELb1EEEEEEEEEvNT_6ParamsE)
        /*0140*/ 	.word	0x00000000
.L_64:


//--------------------- .nv.compat                --------------------------
	.section	.nv.compat,"",@"SHT_CUDA_COMPAT_INFO"
	.align	4
        /*0000*/ 	.byte	0x02, 0x09, 0x01, 0x00, 0x02, 0x02, 0x01, 0x00, 0x02, 0x05, 0x05, 0x00, 0x03, 0x07, 0x01, 0x01
        /*0010*/ 	.byte	0x02, 0x03, 0x00, 0x00, 0x02, 0x06, 0x01, 0x00, 0x04, 0x0b, 0x08, 0x00, 0x00, 0x00, 0x00, 0x00
        /*0020*/ 	.byte	0x00, 0x00, 0x00, 0x00


//--------------------- .nv.info._ZN7cutlass13device_kernelIN5flash11enable_sm90INS1_16FlashAttnFwdSm90INS1_25CollectiveMainloopFwdSm90ILi2EN4cute5tupleIJNS5_1CILi1EEES8_S8_EEENS6_IJNS7_ILi192EEENS7_ILi128EEENS7_ILi96EEEEEELi96ENS_6half_tEfNS_4arch4Sm90ELb0ELb0ELb1ELb0ELb1ELb0ELb0ELb0ELb1ELb1ELb0ELb0EEENS1_21CollectiveEpilogueFwdINS6_IJSA_SC_SB_EEES9_SE_SG_Li384ELb0ELb1ELb0ELb0EEENS1_29StaticPersistentTileSchedulerILb0EEEEEEEEEvNT_6ParamsE --------------------------
	.section	.nv.info._ZN7cutlass13device_kernelIN5flash11enable_sm90INS1_16FlashAttnFwdSm90INS1_25CollectiveMainloopFwdSm90ILi2EN4cute5tupleIJNS5_1CILi1EEES8_S8_EEENS6_IJNS7_ILi192EEENS7_ILi128EEENS7_ILi96EEEEEELi96ENS_6half_tEfNS_4arch4Sm90ELb0ELb0ELb1ELb0ELb1ELb0ELb0ELb0ELb1ELb1ELb0ELb0EEENS1_21CollectiveEpilogueFwdINS6_IJSA_SC_SB_EEES9_SE_SG_Li384ELb0ELb1ELb0ELb0EEENS1_29StaticPersistentTileSchedulerILb0EEEEEEEEEvNT_6ParamsE,"",@"SHT_CUDA_INFO"
	.sectionflags	@""
	.align	4


	//----- nvinfo : EIATTR_CUDA_API_VERSION
	.align		4
        /*0000*/ 	.byte	0x04, 0x37
        /*0002*/ 	.short	(.L_66 - .L_65)
.L_65:
        /*0004*/ 	.word	0x00000082


	//----- nvinfo : EIATTR_KPARAM_INFO
	.align		4
.L_66:
        /*0008*/ 	.byte	0x04, 0x17
        /*000a*/ 	.short	(.L_68 - .L_67)
.L_67:
        /*000c*/ 	.word	0x00000000
        /*0010*/ 	.short	0x0000
        /*0012*/ 	.short	0x0000
        /*0014*/ 	.byte	0x00, 0xf0, 0x01, 0x28


	//----- nvinfo : EIATTR_SPARSE_MMA_MASK
	.align		4
.L_68:
        /*0018*/ 	.byte	0x03, 0x50
        /*001a*/ 	.short	0x0000


	//----- nvinfo : EIATTR_MAXREG_COUNT
	.align		4
        /*001c*/ 	.byte	0x03, 0x1b
        /*001e*/ 	.short	0x0080


	//----- nvinfo : EIATTR_MERCURY_ISA_VERSION
	.align		4
        /*0020*/ 	.byte	0x03, 0x5f
        /*0022*/ 	.short	0x0101


	//----- nvinfo : EIATTR_VRC_CTA_INIT_COUNT
	.align		4
        /*0024*/ 	.byte	0x02, 0x4a
	.zero		1
	.zero		1


	//----- nvinfo : EIATTR_EXIT_INSTR_OFFSETS
	.align		4
        /*0028*/ 	.byte	0x04, 0x1c
        /*002a*/ 	.short	(.L_70 - .L_69)


	//   ....[0]....
.L_69:
        /*002c*/ 	.word	0x00000010


	//----- nvinfo : EIATTR_MAX_THREADS
	.align		4
.L_70:
        /*0030*/ 	.byte	0x04, 0x05
        /*0032*/ 	.short	(.L_72 - .L_71)
.L_71:
        /*0034*/ 	.word	0x00000200
        /*0038*/ 	.word	0x00000001
        /*003c*/ 	.word	0x00000001


	//----- nvinfo : EIATTR_CBANK_PARAM_SIZE
	.align		4
.L_72:
        /*0040*/ 	.byte	0x03, 0x19
        /*0042*/ 	.short	0x0a00


	//----- nvinfo : EIATTR_PARAM_CBANK
	.align		4
        /*0044*/ 	.byte	0x04, 0x0a
        /*0046*/ 	.short	(.L_74 - .L_73)
	.align		4
.L_73:
        /*0048*/ 	.word	index@(.nv.constant0._ZN7cutlass13device_kernelIN5flash11enable_sm90INS1_16FlashAttnFwdSm90INS1_25CollectiveMainloopFwdSm90ILi2EN4cute5tupleIJNS5_1CILi1EEES8_S8_EEENS6_IJNS7_ILi192EEENS7_ILi128EEENS7_ILi96EEEEEELi96ENS_6half_tEfNS_4arch4Sm90ELb0ELb0ELb1ELb0ELb1ELb0ELb0ELb0ELb1ELb1ELb0ELb0EEENS1_21CollectiveEpilogueFwdINS6_IJSA_SC_SB_EEES9_SE_SG_Li384ELb0ELb1ELb0ELb0EEENS1_29StaticPersistentTileSchedulerILb0EEEEEEEEEvNT_6ParamsE)
        /*004c*/ 	.short	0x0380
        /*004e*/ 	.short	0x0a00


	//----- nvinfo : EIATTR_SW_WAR
	.align		4
.L_74:
        /*0050*/ 	.byte	0x04, 0x36
        /*0052*/ 	.short	(.L_76 - .L_75)
.L_75:
        /*0054*/ 	.word	0x00000008
.L_76:


//--------------------- .nv.info._ZN7cutlass13device_kernelIN5flash11enable_sm90INS1_16FlashAttnFwdSm90INS1_25CollectiveMainloopFwdSm90ILi2EN4cute5tupleIJNS5_1CILi1EEES8_S8_EEENS6_IJNS7_ILi192EEENS7_ILi128EEENS7_ILi96EEEEEELi96ENS_6half_tEfNS_4arch4Sm90ELb0ELb0ELb1ELb1ELb1ELb0ELb0ELb0ELb1ELb1ELb0ELb0EEENS1_21CollectiveEpilogueFwdINS6_IJSA_SC_SB_EEES9_SE_SG_Li384ELb1ELb1ELb0ELb0EEENS1_36VarlenDynamicPersistentTileSchedulerILi192ELi128ELi384ELi128ELb0ELb1ELb1ELb0ELb1ELb1EEEEEEEEEvNT_6ParamsE --------------------------
	.section	.nv.info._ZN7cutlass13device_kernelIN5flash11enable_sm90INS1_16FlashAttnFwdSm90INS1_25CollectiveMainloopFwdSm90ILi2EN4cute5tupleIJNS5_1CILi1EEES8_S8_EEENS6_IJNS7_ILi192EEENS7_ILi128EEENS7_ILi96EEEEEELi96ENS_6half_tEfNS_4arch4Sm90ELb0ELb0ELb1ELb1ELb1ELb0ELb0ELb0ELb1ELb1ELb0ELb0EEENS1_21CollectiveEpilogueFwdINS6_IJSA_SC_SB_EEES9_SE_SG_Li384ELb1ELb1ELb0ELb0EEENS1_36VarlenDynamicPersistentTileSchedulerILi192ELi128ELi384ELi128ELb0ELb1ELb1ELb0ELb1ELb1EEEEEEEEEvNT_6ParamsE,"",@"SHT_CUDA_INFO"
	.sectionflags	@""
	.align	4


	//----- nvinfo : EIATTR_CUDA_API_VERSION
	.align		4
        /*0000*/ 	.byte	0x04, 0x37
        /*0002*/ 	.short	(.L_78 - .L_77)
.L_77:
        /*0004*/ 	.word	0x00000082


	//----- nvinfo : EIATTR_KPARAM_INFO
	.align		4
.L_78:
        /*0008*/ 	.byte	0x04, 0x17
        /*000a*/ 	.short	(.L_80 - .L_79)
.L_79:
        /*000c*/ 	.word	0x00000000
        /*0010*/ 	.short	0x0000
        /*0012*/ 	.short	0x0000
        /*0014*/ 	.byte	0x00, 0xf0, 0x01, 0x2a


	//----- nvinfo : EIATTR_SPARSE_MMA_MASK
	.align		4
.L_80:
        /*0018*/ 	.byte	0x03, 0x50
        /*001a*/ 	.short	0x0000


	//----- nvinfo : EIATTR_MAXREG_COUNT
	.align		4
        /*001c*/ 	.byte	0x03, 0x1b
        /*001e*/ 	.short	0x0080


	//----- nvinfo : EIATTR_MERCURY_ISA_VERSION
	.align		4
        /*0020*/ 	.byte	0x03, 0x5f
        /*0022*/ 	.short	0x0101


	//----- nvinfo : EIATTR_VRC_CTA_INIT_COUNT
	.align		4
        /*0024*/ 	.byte	0x02, 0x4a
	.zero		1
	.zero		1


	//----- nvinfo : EIATTR_EXIT_INSTR_OFFSETS
	.align		4
        /*0028*/ 	.byte	0x04, 0x1c
        /*002a*/ 	.short	(.L_82 - .L_81)


	//   ....[0]....
.L_81:
        /*002c*/ 	.word	0x00000010


	//----- nvinfo : EIATTR_MAX_THREADS
	.align		4
.L_82:
        /*0030*/ 	.byte	0x04, 0x05
        /*0032*/ 	.short	(.L_84 - .L_83)
.L_83:
        /*0034*/ 	.word	0x00000200
        /*0038*/ 	.word	0x00000001
        /*003c*/ 	.word	0x00000001


	//----- nvinfo : EIATTR_CBANK_PARAM_SIZE
	.align		4
.L_84:
        /*0040*/ 	.byte	0x03, 0x19
        /*0042*/ 	.short	0x0a80


	//----- nvinfo : EIATTR_PARAM_CBANK
	.align		4
        /*0044*/ 	.byte	0x04, 0x0a
        /*0046*/ 	.short	(.L_86 - .L_85)
	.align		4
.L_85:
        /*0048*/ 	.word	index@(.nv.constant0._ZN7cutlass13device_kernelIN5flash11enable_sm90INS1_16FlashAttnFwdSm90INS1_25CollectiveMainloopFwdSm90ILi2EN4cute5tupleIJNS5_1CILi1EEES8_S8_EEENS6_IJNS7_ILi192EEENS7_ILi128EEENS7_ILi96EEEEEELi96ENS_6half_tEfNS_4arch4Sm90ELb0ELb0ELb1ELb1ELb1ELb0ELb0ELb0ELb1ELb1ELb0ELb0EEENS1_21CollectiveEpilogueFwdINS6_IJSA_SC_SB_EEES9_SE_SG_Li384ELb1ELb1ELb0ELb0EEENS1_36VarlenDynamicPersistentTileSchedulerILi192ELi128ELi384ELi128ELb0ELb1ELb1ELb0ELb1ELb1EEEEEEEEEvNT_6ParamsE)
        /*004c*/ 	.short	0x0380
        /*004e*/ 	.short	0x0a80


	//----- nvinfo : EIATTR_SW_WAR
	.align		4
.L_86:
        /*0050*/ 	.byte	0x04, 0x36
        /*0052*/ 	.short	(.L_88 - .L_87)
.L_87:
        /*0054*/ 	.word	0x00000008
.L_88:


//--------------------- .nv.info._ZN7cutlass13device_kernelIN5flash11enable_sm90INS1_16FlashAttnFwdSm90INS1_25CollectiveMainloopFwdSm90ILi2EN4cute5tupleIJNS5_1CILi1EEES8_S8_EEENS6_IJNS7_ILi192EEENS7_ILi128EEENS7_ILi96EEEEEELi96ENS_6half_tEfNS_4arch4Sm90ELb0ELb0ELb1ELb1ELb1ELb1ELb0ELb0ELb1ELb1ELb0ELb0EEENS1_21CollectiveEpilogueFwdINS6_IJSA_SC_SB_EEES9_SE_SG_Li384ELb1ELb1ELb0ELb0EEENS1_36VarlenDynamicPersistentTileSchedulerILi192ELi128ELi384ELi128ELb0ELb1ELb1ELb0ELb1ELb1EEEEEEEEEvNT_6ParamsE --------------------------
	.section	.nv.info._ZN7cutlass13device_kernelIN5flash11enable_sm90INS1_16FlashAttnFwdSm90INS1_25CollectiveMainloopFwdSm90ILi2EN4cute5tupleIJNS5_1CILi1EEES8_S8_EEENS6_IJNS7_ILi192EEENS7_ILi128EEENS7_ILi96EEEEEELi96ENS_6half_tEfNS_4arch4Sm90ELb0ELb0ELb1ELb1ELb1ELb1ELb0ELb0ELb1ELb1ELb0ELb0EEENS1_21CollectiveEpilogueFwdINS6_IJSA_SC_SB_EEES9_SE_SG_Li384ELb1ELb1ELb0ELb0EEENS1_36VarlenDynamicPersistentTileSchedulerILi192ELi128ELi384ELi128ELb0ELb1ELb1ELb0ELb1ELb1EEEEEEEEEvNT_6ParamsE,"",@"SHT_CUDA_INFO"
	.sectionflags	@""
	.align	4


	//----- nvinfo : EIATTR_CUDA_API_VERSION
	.align		4
        /*0000*/ 	.byte	0x04, 0x37
        /*0002*/ 	.short	(.L_90 - .L_89)
.L_89:
        /*0004*/ 	.word	0x00000082


	//----- nvinfo : EIATTR_KPARAM_INFO
	.align		4
.L_90:
        /*0008*/ 	.byte	0x04, 0x17
        /*000a*/ 	.short	(.L_92 - .L_91)
.L_91:
        /*000c*/ 	.word	0x00000000
        /*0010*/ 	.short	0x0000
        /*0012*/ 	.short	0x0000
        /*0014*/ 	.byte	0x00, 0xf0, 0x01, 0x2a


	//----- nvinfo : EIATTR_SPARSE_MMA_MASK
	.align		4
.L_92:
        /*0018*/ 	.byte	0x03, 0x50
        /*001a*/ 	.short	0x0000


	//----- nvinfo : EIATTR_MAXREG_COUNT
	.align		4
        /*001c*/ 	.byte	0x03, 0x1b
        /*001e*/ 	.short	0x0080


	//----- nvinfo : EIATTR_MERCURY_ISA_VERSION
	.align		4
        /*0020*/ 	.byte	0x03, 0x5f
        /*0022*/ 	.short	0x0101


	//----- nvinfo : EIATTR_VRC_CTA_INIT_COUNT
	.align		4
        /*0024*/ 	.byte	0x02, 0x4a
	.zero		1
	.zero		1


	//----- nvinfo : EIATTR_EXIT_INSTR_OFFSETS
	.align		4
        /*0028*/ 	.byte	0x04, 0x1c
        /*002a*/ 	.short	(.L_94 - .L_93)


	//   ....[0]....
.L_93:
        /*002c*/ 	.word	0x00000010


	//----- nvinfo : EIATTR_MAX_THREADS
	.align		4
.L_94:
        /*0030*/ 	.byte	0x04, 0x05
        /*0032*/ 	.short	(.L_96 - .L_95)
.L_95:
        /*0034*/ 	.word	0x00000200
        /*0038*/ 	.word	0x00000001
        /*003c*/ 	.word	0x00000001


	//----- nvinfo : EIATTR_CBANK_PARAM_SIZE
	.align		4
.L_96:
        /*0040*/ 	.byte	0x03, 0x19
        /*0042*/ 	.short	0x0a80


	//----- nvinfo : EIATTR_PARAM_CBANK
	.align		4
        /*0044*/ 	.byte	0x04, 0x0a
        /*0046*/ 	.short	(.L_98 - .L_97)
	.align		4
.L_97:
        /*0048*/ 	.word	index@(.nv.constant0._ZN7cutlass13device_kernelIN5flash11enable_sm90INS1_16FlashAttnFwdSm90INS1_25CollectiveMainloopFwdSm90ILi2EN4cute5tupleIJNS5_1CILi1EEES8_S8_EEENS6_IJNS7_ILi192EEENS7_ILi128EEENS7_ILi96EEEEEELi96ENS_6half_tEfNS_4arch4Sm90ELb0ELb0ELb1ELb1ELb1ELb1ELb0ELb0ELb1ELb1ELb0ELb0EEENS1_21CollectiveEpilogueFwdINS6_IJSA_SC_SB_EEES9_SE_SG_Li384ELb1ELb1ELb0ELb0EEENS1_36VarlenDynamicPersistentTileSchedulerILi192ELi128ELi384ELi128ELb0ELb1ELb1ELb0ELb1ELb1EEEEEEEEEvNT_6ParamsE)
        /*004c*/ 	.short	0x0380
        /*004e*/ 	.short	0x0a80


	//----- nvinfo : EIATTR_SW_WAR
	.align		4
.L_98:
        /*0050*/ 	.byte	0x04, 0x36
        /*0052*/ 	.short	(.L_100 - .L_99)
.L_99:
        /*0054*/ 	.word	0x00000008
.L_100:


//--------------------- .nv.info._ZN7cutlass13device_kernelIN5flash11enable_sm90INS1_16FlashAttnFwdSm90INS1_25CollectiveMainloopFwdSm90ILi2EN4cute5tupleIJNS5_1CILi1EEES8_S8_EEENS6_IJNS7_ILi192EEENS7_ILi128EEENS7_ILi96EEEEEELi96ENS_6half_tEfNS_4arch4Sm90ELb0ELb1ELb1ELb0ELb1ELb0ELb0ELb0ELb1ELb1ELb0ELb0EEENS1_21CollectiveEpilogueFwdINS6_IJSA_SC_SB_EEES9_SE_SG_Li384ELb0ELb1ELb0ELb0EEENS1_30DynamicPersistentTileSchedulerILi384ELi128ELb0ELb1ELb1EEEEEEEEEvNT_6ParamsE --------------------------
	.section	.nv.info._ZN7cutlass13device_kernelIN5flash11enable_sm90INS1_16FlashAttnFwdSm90INS1_25CollectiveMainloopFwdSm90ILi2EN4cute5tupleIJNS5_1CILi1EEES8_S8_EEENS6_IJNS7_ILi192EEENS7_ILi128EEENS7_ILi96EEEEEELi96ENS_6half_tEfNS_4arch4Sm90ELb0ELb1ELb1ELb0ELb1ELb0ELb0ELb0ELb1ELb1ELb0ELb0EEENS1_21CollectiveEpilogueFwdINS6_IJSA_SC_SB_EEES9_SE_SG_Li384ELb0ELb1ELb0ELb0EEENS1_30DynamicPersistentTileSchedulerILi384ELi128ELb0ELb1ELb1EEEEEEEEEvNT_6ParamsE,"",@"SHT_CUDA_INFO"
	.sectionflags	@""
	.align	4


	//----- nvinfo : EIATTR_CUDA_API_VERSION
	.align		4
        /*0000*/ 	.byte	0x04, 0x37
        /*0002*/ 	.short	(.L_102 - .L_101)
.L_101:
        /*0004*/ 	.word	0x00000082


	//----- nvinfo : EIATTR_KPARAM_INFO
	.align		4
.L_102:
        /*0008*/ 	.byte	0x04, 0x17
        /*000a*/ 	.short	(.L_104 - .L_103)
.L_103:
        /*000c*/ 	.word	0x00000000
        /*0010*/ 	.short	0x0000
        /*0012*/ 	.short	0x0000
        /*0014*/ 	.byte	0x00, 0xf0, 0x01, 0x2a


	//----- nvinfo : EIATTR_SPARSE_MMA_MASK
	.align		4
.L_104:
        /*0018*/ 	.byte	0x03, 0x50
        /*001a*/ 	.short	0x0000


	//----- nvinfo : EIATTR_MAXREG_COUNT
	.align		4
        /*001c*/ 	.byte	0x03, 0x1b
        /*001e*/ 	.short	0x0080


	//----- nvinfo : EIATTR_MERCURY_ISA_VERSION
	.align		4
        /*0020*/ 	.byte	0x03, 0x5f
        /*0022*/ 	.short	0x0101


	//----- nvinfo : EIATTR_VRC_CTA_INIT_COUNT
	.align		4
        /*0024*/ 	.byte	0x02, 0x4a
	.zero		1
	.zero		1


	//----- nvinfo : EIATTR_EXIT_INSTR_OFFSETS
	.align		4
        /*0028*/ 	.byte	0x04, 0x1c
        /*002a*/ 	.short	(.L_106 - .L_105)


	//   ....[0]....
.L_105:
        /*002c*/ 	.word	0x00000010


	//----- nvinfo : EIATTR_MAX_THREADS
	.align		4
.L_106:
        /*0030*/ 	.byte	0x04, 0x05
        /*0032*/ 	.short	(.L_108 - .L_107)
.L_107:
        /*0034*/ 	.word	0x00000200
        /*0038*/ 	.word	0x00000001
        /*003c*/ 	.word	0x00000001


	//----- nvinfo : EIATTR_CBANK_PARAM_SIZE
	.align		4
.L_108:
        /*0040*/ 	.byte	0x03, 0x19
        /*0042*/ 	.short	0x0a80


	//----- nvinfo : EIATTR_PARAM_CBANK
	.align		4
        /*0044*/ 	.byte	0x04, 0x0a
        /*0046*/ 	.short	(.L_110 - .L_109)
	.align		4
.L_109:
        /*0048*/ 	.word	index@(.nv.constant0._ZN7cutlass13device_kernelIN5flash11enable_sm90INS1_16FlashAttnFwdSm90INS1_25CollectiveMainloopFwdSm90ILi2EN4cute5tupleIJNS5_1CILi1EEES8_S8_EEENS6_IJNS7_ILi192EEENS7_ILi128EEENS7_ILi96EEEEEELi96ENS_6half_tEfNS_4arch4Sm90ELb0ELb1ELb1ELb0ELb1ELb0ELb0ELb0ELb1ELb1ELb0ELb0EEENS1_21CollectiveEpilogueFwdINS6_IJSA_SC_SB_EEES9_SE_SG_Li384ELb0ELb1ELb0ELb0EEENS1_30DynamicPersistentTileSchedulerILi384ELi128ELb0ELb1ELb1EEEEEEEEEvNT_6ParamsE)
        /*004c*/ 	.short	0x0380
        /*004e*/ 	.short	0x0a80


	//----- nvinfo : EIATTR_SW_WAR
	.align		4
.L_110:
        /*0050*/ 	.byte	0x04, 0x36
        /*0052*/ 	.short	(.L_112 - .L_111)
.L_111:
        /*0054*/ 	.word	0x00000008
.L_112:


//--------------------- .nv.info._ZN7cutlass13device_kernelIN5flash11enable_sm90INS1_16FlashAttnFwdSm90INS1_25CollectiveMainloopFwdSm90ILi2EN4cute5tupleIJNS5_1CILi1EEES8_S8_EEENS6_IJNS7_ILi192EEENS7_ILi128EEENS7_ILi96EEEEEELi96ENS_6half_tEfNS_4arch4Sm90ELb0ELb1ELb1ELb1ELb1ELb0ELb0ELb0ELb1ELb1ELb0ELb0EEENS1_21CollectiveEpilogueFwdINS6_IJSA_SC_SB_EEES9_SE_SG_Li384ELb1ELb1ELb0ELb0EEENS1_36VarlenDynamicPersistentTileSchedulerILi192ELi128ELi384ELi128ELb0ELb1ELb1ELb1ELb0ELb1EEEEEEEEEvNT_6ParamsE --------------------------
	.section	.nv.info._ZN7cutlass13device_kernelIN5flash11enable_sm90INS1_16FlashAttnFwdSm90INS1_25CollectiveMainloopFwdSm90ILi2EN4cute5tupleIJNS5_1CILi1EEES8_S8_EEENS6_IJNS7_ILi192EEENS7_ILi128EEENS7_ILi96EEEEEELi96ENS_6half_tEfNS_4arch4Sm90ELb0ELb1ELb1ELb1ELb1ELb0ELb0ELb0ELb1ELb1ELb0ELb0EEENS1_21CollectiveEpilogueFwdINS6_IJSA_SC_SB_EEES9_SE_SG_Li384ELb1ELb1ELb0ELb0EEENS1_36VarlenDynamicPersistentTileSchedulerILi192ELi128ELi384ELi128ELb0ELb1ELb1ELb1ELb0ELb1EEEEEEEEEvNT_6ParamsE,"",@"SHT_CUDA_INFO"
	.sectionflags	@""
	.align	4


	//----- nvinfo : EIATTR_CUDA_API_VERSION
	.align		4
        /*0000*/ 	.byte	0x04, 0x37
        /*0002*/ 	.short	(.L_114 - .L_113)
.L_113:
        /*0004*/ 	.word	0x00000082


	//----- nvinfo : EIATTR_KPARAM_INFO
	.align		4
.L_114:
        /*0008*/ 	.byte	0x04, 0x17
        /*000a*/ 	.short	(.L_116 - .L_115)
.L_115:
        /*000c*/ 	.word	0x00000000
        /*0010*/ 	.short	0x0000
        /*0012*/ 	.short	0x0000
        /*0014*/ 	.byte	0x00, 0xf0, 0x01, 0x2a


	//----- nvinfo : EIATTR_SPARSE_MMA_MASK
	.align		4
.L_116:
        /*0018*/ 	.byte	0x03, 0x50
        /*001a*/ 	.short	0x0000


	//----- nvinfo : EIATTR_MAXREG_COUNT
	.align		4
        /*001c*/ 	.byte	0x03, 0x1b
        /*001e*/ 	.short	0x0080


	//----- nvinfo : EIATTR_MERCURY_ISA_VERSION
	.align		4
        /*0020*/ 	.byte	0x03, 0x5f
        /*0022*/ 	.short	0x0101


	//----- nvinfo : EIATTR_VRC_CTA_INIT_COUNT
	.align		4
        /*0024*/ 	.byte	0x02, 0x4a
	.zero		1
	.zero		1


	//----- nvinfo : EIATTR_EXIT_INSTR_OFFSETS
	.align		4
        /*0028*/ 	.byte	0x04, 0x1c
        /*002a*/ 	.short	(.L_118 - .L_117)


	//   ....[0]....
.L_117:
        /*002c*/ 	.word	0x00000010


	//----- nvinfo : EIATTR_MAX_THREADS
	.align		4
.L_118:
        /*0030*/ 	.byte	0x04, 0x05
        /*0032*/ 	.short	(.L_120 - .L_119)
.L_119:
        /*0034*/ 	.word	0x00000200
        /*0038*/ 	.word	0x00000001
        /*003c*/ 	.word	0x00000001


	//----- nvinfo : EIATTR_CBANK_PARAM_SIZE
	.align		4
.L_120:
        /*0040*/ 	.byte	0x03, 0x19
        /*0042*/ 	.short	0x0a80


	//----- nvinfo : EIATTR_PARAM_CBANK
	.align		4
        /*0044*/ 	.byte	0x04, 0x0a
        /*0046*/ 	.short	(.L_122 - .L_121)
	.align		4
.L_121:
        /*0048*/ 	.word	index@(.nv.constant0._ZN7cutlass13device_kernelIN5flash11enable_sm90INS1_16FlashAttnFwdSm90INS1_25CollectiveMainloopFwdSm90ILi2EN4cute5tupleIJNS5_1CILi1EEES8_S8_EEENS6_IJNS7_ILi192EEENS7_ILi128EEENS7_ILi96EEEEEELi96ENS_6half_tEfNS_4arch4Sm90ELb0ELb1ELb1ELb1ELb1ELb0ELb0ELb0ELb1ELb1ELb0ELb0EEENS1_21CollectiveEpilogueFwdINS6_IJSA_SC_SB_EEES9_SE_SG_Li384ELb1ELb1ELb0ELb0EEENS1_36VarlenDynamicPersistentTileSchedulerILi192ELi128ELi384ELi128ELb0ELb1ELb1ELb1ELb0ELb1EEEEEEEEEvNT_6ParamsE)
        /*004c*/ 	.short	0x0380
        /*004e*/ 	.short	0x0a80


	//----- nvinfo : EIATTR_SW_WAR
	.align		4
.L_122:
        /*0050*/ 	.byte	0x04, 0x36
        /*0052*/ 	.short	(.L_124 - .L_123)
.L_123:
        /*0054*/ 	.word	0x00000008
.L_124:


//--------------------- .nv.info._ZN7cutlass13device_kernelIN5flash11enable_sm90INS1_16FlashAttnFwdSm90INS1_25CollectiveMainloopFwdSm90ILi2EN4cute5tupleIJNS5_1CILi1EEES8_S8_EEENS6_IJNS7_ILi192EEENS7_ILi128EEENS7_ILi96EEEEEELi96ENS_6half_tEfNS_4arch4Sm90ELb0ELb1ELb1ELb1ELb1ELb1ELb0ELb0ELb1ELb1ELb0ELb0EEENS1_21CollectiveEpilogueFwdINS6_IJSA_SC_SB_EEES9_SE_SG_Li384ELb1ELb1ELb0ELb0EEENS1_36VarlenDynamicPersistentTileSchedulerILi192ELi128ELi384ELi128ELb0ELb1ELb1ELb1ELb0ELb1EEEEEEEEEvNT_6ParamsE --------------------------
	.section	.nv.info._ZN7cutlass13device_kernelIN5flash11enable_sm90INS1_16FlashAttnFwdSm90INS1_25CollectiveMainloopFwdSm90ILi2EN4cute5tupleIJNS5_1CILi1EEES8_S8_EEENS6_IJNS7_ILi192EEENS7_ILi128EEENS7_ILi96EEEEEELi96ENS_6half_tEfNS_4arch4Sm90ELb0ELb1ELb1ELb1ELb1ELb1ELb0ELb0ELb1ELb1ELb0ELb0EEENS1_21CollectiveEpilogueFwdINS6_IJSA_SC_SB_EEES9_SE_SG_Li384ELb1ELb1ELb0ELb0EEENS1_36VarlenDynamicPersistentTileSchedulerILi192ELi128ELi384ELi128ELb0ELb1ELb1ELb1ELb0ELb1EEEEEEEEEvNT_6ParamsE,"",@"SHT_CUDA_INFO"
	.sectionflags	@""
	.align	4


	//----- nvinfo : EIATTR_CUDA_API_VERSION
	.align		4
        /*0000*/ 	.byte	0x04, 0x37
        /*0002*/ 	.short	(.L_126 - .L_125)
.L_125:
        /*0004*/ 	.word	0x00000082


	//----- nvinfo : EIATTR_KPARAM_INFO
	.align		4
.L_126:
        /*0008*/ 	.byte	0x04, 0x17
        /*000a*/ 	.short	(.L_128 - .L_127)
.L_127:
        /*000c*/ 	.word	0x00000000
        /*0010*/ 	.short	0x0000
        /*0012*/ 	.short	0x0000
        /*0014*/ 	.byte	0x00, 0xf0, 0x01, 0x2a


	//----- nvinfo : EIATTR_SPARSE_MMA_MASK
	.align		4
.L_128:
        /*0018*/ 	.byte	0x03, 0x50
        /*001a*/ 	.short	0x0000


	//----- nvinfo : EIATTR_MAXREG_COUNT
	.align		4
        /*001c*/ 	.byte	0x03, 0x1b
        /*001e*/ 	.short	0x0080


	//----- nvinfo : EIATTR_MERCURY_ISA_VERSION
	.align		4
        /*0020*/ 	.byte	0x03, 0x5f
        /*0022*/ 	.short	0x0101


	//----- nvinfo : EIATTR_VRC_CTA_INIT_COUNT
	.align		4
        /*0024*/ 	.byte	0x02, 0x4a
	.zero		1
	.zero		1


	//----- nvinfo : EIATTR_EXIT_INSTR_OFFSETS
	.align		4
        /*0028*/ 	.byte	0x04, 0x1c
        /*002a*/ 	.short	(.L_130 - .L_129)


	//   ....[0]....
.L_129:
        /*002c*/ 	.word	0x00000010


	//----- nvinfo : EIATTR_MAX_THREADS
	.align		4
.L_130:
        /*0030*/ 	.byte	0x04, 0x05
        /*0032*/ 	.short	(.L_132 - .L_131)
.L_131:
        /*0034*/ 	.word	0x00000200
        /*0038*/ 	.word	0x00000001
        /*003c*/ 	.word	0x00000001


	//----- nvinfo : EIATTR_CBANK_PARAM_SIZE
	.align		4
.L_132:
        /*0040*/ 	.byte	0x03, 0x19
        /*0042*/ 	.short	0x0a80


	//----- nvinfo : EIATTR_PARAM_CBANK
	.align		4
        /*0044*/ 	.byte	0x04, 0x0a
        /*0046*/ 	.short	(.L_134 - .L_133)
	.align		4
.L_133:
        /*0048*/ 	.word	index@(.nv.constant0._ZN7cutlass13device_kernelIN5flash11enable_sm90INS1_16FlashAttnFwdSm90INS1_25CollectiveMainloopFwdSm90ILi2EN4cute5tupleIJNS5_1CILi1EEES8_S8_EEENS6_IJNS7_ILi192EEENS7_ILi128EEENS7_ILi96EEEEEELi96ENS_6half_tEfNS_4arch4Sm90ELb0ELb1ELb1ELb1ELb1ELb1ELb0ELb0ELb1ELb1ELb0ELb0EEENS1_21CollectiveEpilogueFwdINS6_IJSA_SC_SB_EEES9_SE_SG_Li384ELb1ELb1ELb0ELb0EEENS1_36VarlenDynamicPersistentTileSchedulerILi192ELi128ELi384ELi128ELb0ELb1ELb1ELb1ELb0ELb1EEEEEEEEEvNT_6ParamsE)
        /*004c*/ 	.short	0x0380
        /*004e*/ 	.short	0x0a80


	//----- nvinfo : EIATTR_SW_WAR
	.align		4
.L_134:
        /*0050*/ 	.byte	0x04, 0x36
        /*0052*/ 	.short	(.L_136 - .L_135)
.L_135:
        /*0054*/ 	.word	0x00000008
.L_136:


//--------------------- .nv.info._ZN7cutlass13device_kernelIN5flash11enable_sm90INS1_16FlashAttnFwdSm90INS1_25CollectiveMainloopFwdSm90ILi2EN4cute5tupleIJNS5_1CILi1EEES8_S8_EEENS6_IJNS7_ILi192EEENS7_ILi128EEENS7_ILi96EEEEEELi96ENS_6half_tEfNS_4arch4Sm90ELb1ELb0ELb1ELb0ELb1ELb0ELb0ELb0ELb1ELb1ELb0ELb0EEENS1_21CollectiveEpilogueFwdINS6_IJSA_SC_SB_EEES9_SE_SG_Li384ELb0ELb1ELb0ELb0EEENS1_30DynamicPersistentTileSchedulerILi384ELi128ELb0ELb1ELb1EEEEEEEEEvNT_6ParamsE --------------------------
	.section	.nv.info._ZN7cutlass13device_kernelIN5flash11enable_sm90INS1_16FlashAttnFwdSm90INS1_25CollectiveMainloopFwdSm90ILi2EN4cute5tupleIJNS5_1CILi1EEES8_S8_EEENS6_IJNS7_ILi192EEENS7_ILi128EEENS7_ILi96EEEEEELi96ENS_6half_tEfNS_4arch4Sm90ELb1ELb0ELb1ELb0ELb1ELb0ELb0ELb0ELb1ELb1ELb0ELb0EEENS1_21CollectiveEpilogueFwdINS6_IJSA_SC_SB_EEES9_SE_SG_Li384ELb0ELb1ELb0ELb0EEENS1_30DynamicPersistentTileSchedulerILi384ELi128ELb0ELb1ELb1EEEEEEEEEvNT_6ParamsE,"",@"SHT_CUDA_INFO"
	.sectionflags	@""
	.align	4


	//----- nvinfo : EIATTR_CUDA_API_VERSION
	.align		4
        /*0000*/ 	.byte	0x04, 0x37
        /*0002*/ 	.short	(.L_138 - .L_137)
.L_137:
        /*0004*/ 	.word	0x00000082


	//----- nvinfo : EIATTR_KPARAM_INFO
	.align		4
.L_138:
        /*0008*/ 	.byte	0x04, 0x17
        /*000a*/ 	.short	(.L_140 - .L_139)
.L_139:
        /*000c*/ 	.word	0x00000000
        /*0010*/ 	.short	0x0000
        /*0012*/ 	.short	0x0000
        /*0014*/ 	.byte	0x00, 0xf0, 0x01, 0x2a


	//----- nvinfo : EIATTR_SPARSE_MMA_MASK
	.align		4
.L_140:
        /*0018*/ 	.byte	0x03, 0x50
        /*001a*/ 	.short	0x0000


	//----- nvinfo : EIATTR_MAXREG_COUNT
	.align		4
        /*001c*/ 	.byte	0x03, 0x1b
        /*001e*/ 	.short	0x0080


	//----- nvinfo : EIATTR_MERCURY_ISA_VERSION
	.align		4
        /*0020*/ 	.byte	0x03, 0x5f
        /*0022*/ 	.short	0x0101


	//----- nvinfo : EIATTR_VRC_CTA_INIT_COUNT
	.align		4
        /*0024*/ 	.byte	0x02, 0x4a
	.zero		1
	.zero		1


	//----- nvinfo : EIATTR_EXIT_INSTR_OFFSETS
	.align		4
        /*0028*/ 	.byte	0x04, 0x1c
        /*002a*/ 	.short	(.L_142 - .L_141)


	//   ....[0]....
.L_141:
        /*002c*/ 	.word	0x00000010


	//----- nvinfo : EIATTR_MAX_THREADS
	.align		4
.L_142:
        /*0030*/ 	.byte	0x04, 0x05
        /*0032*/ 	.short	(.L_144 - .L_143)
.L_143:
        /*0034*/ 	.word	0x00000200
        /*0038*/ 	.word	0x00000001
        /*003c*/ 	.word	0x00000001


	//----- nvinfo : EIATTR_CBANK_PARAM_SIZE
	.align		4
.L_144:
        /*0040*/ 	.byte	0x03, 0x19
        /*0042*/ 	.short	0x0a80


	//----- nvinfo : EIATTR_PARAM_CBANK
	.align		4
        /*0044*/ 	.byte	0x04, 0x0a
        /*0046*/ 	.short	(.L_146 - .L_145)
	.align		4
.L_145:
        /*0048*/ 	.word	index@(.nv.constant0._ZN7cutlass13device_kernelIN5flash11enable_sm90INS1_16FlashAttnFwdSm90INS1_25CollectiveMainloopFwdSm90ILi2EN4cute5tupleIJNS5_1CILi1EEES8_S8_EEENS6_IJNS7_ILi192EEENS7_ILi128EEENS7_ILi96EEEEEELi96ENS_6half_tEfNS_4arch4Sm90ELb1ELb0ELb1ELb0ELb1ELb0ELb0ELb0ELb1ELb1ELb0ELb0EEENS1_21CollectiveEpilogueFwdINS6_IJSA_SC_SB_EEES9_SE_SG_Li384ELb0ELb1ELb0ELb0EEENS1_30DynamicPersistentTileSchedulerILi384ELi128ELb0ELb1ELb1EEEEEEEEEvNT_6ParamsE)
        /*004c*/ 	.short	0x0380
        /*004e*/ 	.short	0x0a80


	//----- nvinfo : EIATTR_SW_WAR
	.align		4
.L_146:
        /*0050*/ 	.byte	0x04, 0x36
        /*0052*/ 	.short	(.L_148 - .L_147)
.L_147:
        /*0054*/ 	.word	0x00000008
.L_148:


//--------------------- .nv.info._ZN7cutlass13device_kernelIN5flash11enable_sm90INS1_16FlashAttnFwdSm90INS1_25CollectiveMainloopFwdSm90ILi2EN4cute5tupleIJNS5_1CILi1EEES8_S8_EEENS6_IJNS7_ILi192EEENS7_ILi128EEENS7_ILi96EEEEEELi96ENS_6half_tEfNS_4arch4Sm90ELb1ELb0ELb1ELb1ELb1ELb0ELb0ELb0ELb1ELb1ELb0ELb0EEENS1_21CollectiveEpilogueFwdINS6_IJSA_SC_SB_EEES9_SE_SG_Li384ELb1ELb1ELb0ELb0EEENS1_36VarlenDynamicPersistentTileSchedulerILi192ELi128ELi384ELi128ELb0ELb1ELb1ELb1ELb1ELb1EEEEEEEEEvNT_6ParamsE --------------------------
	.section	.nv.info._ZN7cutlass13device_kernelIN5flash11enable_sm90INS1_16FlashAttnFwdSm90INS1_25CollectiveMainloopFwdSm90ILi2EN4cute5tupleIJNS5_1CILi1EEES8_S8_EEENS6_IJNS7_ILi192EEENS7_ILi128EEENS7_ILi96EEEEEELi96ENS_6half_tEfNS_4arch4Sm90ELb1ELb0ELb1ELb1ELb1ELb0ELb0ELb0ELb1ELb1ELb0ELb0EEENS1_21CollectiveEpilogueFwdINS6_IJSA_SC_SB_EEES9_SE_SG_Li384ELb1ELb1ELb0ELb0EEENS1_36VarlenDynamicPersistentTileSchedulerILi192ELi128ELi384ELi128ELb0ELb1ELb1ELb1ELb1ELb1EEEEEEEEEvNT_6ParamsE,"",@"SHT_CUDA_INFO"
	.sectionflags	@""
	.align	4


	//----- nvinfo : EIATTR_CUDA_API_VERSION
	.align		4
        /*0000*/ 	.byte	0x04, 0x37
        /*0002*/ 	.short	(.L_150 - .L_149)
.L_149:
        /*0004*/ 	.word	0x00000082


	//----- nvinfo : EIATTR_KPARAM_INFO
	.align		4
.L_150:
        /*0008*/ 	.byte	0x04, 0x17
        /*000a*/ 	.short	(.L_152 - .L_151)
.L_151:
        /*000c*/ 	.word	0x00000000
        /*0010*/ 	.short	0x0000
        /*0012*/ 	.short	0x0000
        /*0014*/ 	.byte	0x00, 0xf0, 0x01, 0x2a


	//----- nvinfo : EIATTR_SPARSE_MMA_MASK
	.align		4
.L_152:
        /*0018*/ 	.byte	0x03, 0x50
        /*001a*/ 	.short	0x0000


	//----- nvinfo : EIATTR_MAXREG_COUNT
	.align		4
        /*001c*/ 	.byte	0x03, 0x1b
        /*001e*/ 	.short	0x0080


	//----- nvinfo : EIATTR_MERCURY_ISA_VERSION
	.align		4
        /*0020*/ 	.byte	0x03, 0x5f
        /*0022*/ 	.short	0x0101


	//----- nvinfo : EIATTR_VRC_CTA_INIT_COUNT
	.align		4
        /*0024*/ 	.byte	0x02, 0x4a
	.zero		1
	.zero		1


	//----- nvinfo : EIATTR_EXIT_INSTR_OFFSETS
	.align		4
        /*0028*/ 	.byte	0x04, 0x1c
        /*002a*/ 	.short	(.L_154 - .L_153)


	//   ....[0]....
.L_153:
        /*002c*/ 	.word	0x00000010


	//----- nvinfo : EIATTR_MAX_THREADS
	.align		4
.L_154:
        /*0030*/ 	.byte	0x04, 0x05
        /*0032*/ 	.short	(.L_156 - .L_155)
.L_155:
        /*0034*/ 	.word	0x00000200
        /*0038*/ 	.word	0x00000001
        /*003c*/ 	.word	0x00000001


	//----- nvinfo : EIATTR_CBANK_PARAM_SIZE
	.align		4
.L_156:
        /*0040*/ 	.byte	0x03, 0x19
        /*0042*/ 	.short	0x0a80


	//----- nvinfo : EIATTR_PARAM_CBANK
	.align		4
        /*0044*/ 	.byte	0x04, 0x0a
        /*0046*/ 	.short	(.L_158 - .L_157)
	.align		4
.L_157:
        /*0048*/ 	.word	index@(.nv.constant0._ZN7cutlass13device_kernelIN5flash11enable_sm90INS1_16FlashAttnFwdSm90INS1_25CollectiveMainloopFwdSm90ILi2EN4cute5tupleIJNS5_1CILi1EEES8_S8_EEENS6_IJNS7_ILi192EEENS7_ILi128EEENS7_ILi96EEEEEELi96ENS_6half_tEfNS_4arch4Sm90ELb1ELb0ELb1ELb1ELb1ELb0ELb0ELb0ELb1ELb1ELb0ELb0EEENS1_21CollectiveEpilogueFwdINS6_IJSA_SC_SB_EEES9_SE_SG_Li384ELb1ELb1ELb0ELb0EEENS1_36VarlenDynamicPersistentTileSchedulerILi192ELi128ELi384ELi128ELb0ELb1ELb1ELb1ELb1ELb1EEEEEEEEEvNT_6ParamsE)
        /*004c*/ 	.short	0x0380
        /*004e*/ 	.short	0x0a80


	//----- nvinfo : EIATTR_SW_WAR
	.align		4
.L_158:
        /*0050*/ 	.byte	0x04, 0x36
        /*0052*/ 	.short	(.L_160 - .L_159)
.L_159:
        /*0054*/ 	.word	0x00000008
.L_160:


//--------------------- .nv.info._ZN7cutlass13device_kernelIN5flash11enable_sm90INS1_16FlashAttnFwdSm90INS1_25CollectiveMainloopFwdSm90ILi2EN4cute5tupleIJNS5_1CILi1EEES8_S8_EEENS6_IJNS7_ILi192EEENS7_ILi128EEENS7_ILi96EEEEEELi96ENS_6half_tEfNS_4arch4Sm90ELb1ELb0ELb1ELb1ELb1ELb1ELb0ELb0ELb1ELb1ELb0ELb0EEENS1_21CollectiveEpilogueFwdINS6_IJSA_SC_SB_EEES9_SE_SG_Li384ELb1ELb1ELb0ELb0EEENS1_36VarlenDynamicPersistentTileSchedulerILi192ELi128ELi384ELi128ELb0ELb1ELb1ELb1ELb1ELb1EEEEEEEEEvNT_6ParamsE --------------------------
	.section	.nv.info._ZN7cutlass13device_kernelIN5flash11enable_sm90INS1_16FlashAttnFwdSm90INS1_25CollectiveMainloopFwdSm90ILi2EN4cute5tupleIJNS5_1CILi1EEES8_S8_EEENS6_IJNS7_ILi192EEENS7_ILi128EEENS7_ILi96EEEEEELi96ENS_6half_tEfNS_4arch4Sm90ELb1ELb0ELb1ELb1ELb1ELb1ELb0ELb0ELb1ELb1ELb0ELb0EEENS1_21CollectiveEpilogueFwdINS6_IJSA_SC_SB_EEES9_SE_SG_Li384ELb1ELb1ELb0ELb0EEENS1_36VarlenDynamicPersistentTileSchedulerILi192ELi128ELi384ELi128ELb0ELb1ELb1ELb1ELb1ELb1EEEEEEEEEvNT_6ParamsE,"",@"SHT_CUDA_INFO"
	.sectionflags	@""
	.align	4


	//----- nvinfo : EIATTR_CUDA_API_VERSION
	.align		4
        /*0000*/ 	.byte	0x04, 0x37
        /*0002*/ 	.short	(.L_162 - .L_161)
.L_161:
        /*0004*/ 	.word	0x00000082


	//----- nvinfo : EIATTR_KPARAM_INFO
	.align		4
.L_162:
        /*0008*/ 	.byte	0x04, 0x17
        /*000a*/ 	.short	(.L_164 - .L_163)
.L_163:
        /*000c*/ 	.word	0x00000000
        /*0010*/ 	.short	0x0000
        /*0012*/ 	.short	0x0000
        /*0014*/ 	.byte	0x00, 0xf0, 0x01, 0x2a


	//----- nvinfo : EIATTR_SPARSE_MMA_MASK
	.align		4
.L_164:
        /*0018*/ 	.byte	0x03, 0x50
        /*001a*/ 	.short	0x0000


	//----- nvinfo : EIATTR_MAXREG_COUNT
	.align		4
        /*001c*/ 	.byte	0x03, 0x1b
        /*001e*/ 	.short	0x0080


	//----- nvinfo : EIATTR_MERCURY_ISA_VERSION
	.align		4
        /*0020*/ 	.byte	0x03, 0x5f
        /*0022*/ 	.short	0x0101


	//----- nvinfo : EIATTR_VRC_CTA_INIT_COUNT
	.align		4
        /*0024*/ 	.byte	0x02, 0x4a
	.zero		1
	.zero		1


	//----- nvinfo : EIATTR_EXIT_INSTR_OFFSETS
	.align		4
        /*0028*/ 	.byte	0x04, 0x1c
        /*002a*/ 	.short	(.L_166 - .L_165)


	//   ....[0]....
.L_165:
        /*002c*/ 	.word	0x00000010


	//----- nvinfo : EIATTR_MAX_THREADS
	.align		4
.L_166:
        /*0030*/ 	.byte	0x04, 0x05
        /*0032*/ 	.short	(.L_168 - .L_167)
.L_167:
        /*0034*/ 	.word	0x00000200
        /*0038*/ 	.word	0x00000001
        /*003c*/ 	.word	0x00000001


	//----- nvinfo : EIATTR_CBANK_PARAM_SIZE
	.align		4
.L_168:
        /*0040*/ 	.byte	0x03, 0x19
        /*0042*/ 	.short	0x0a80


	//----- nvinfo : EIATTR_PARAM_CBANK
	.align		4
        /*0044*/ 	.byte	0x04, 0x0a
        /*0046*/ 	.short	(.L_170 - .L_169)
	.align		4
.L_169:
        /*0048*/ 	.word	index@(.nv.constant0._ZN7cutlass13device_kernelIN5flash11enable_sm90INS1_16FlashAttnFwdSm90INS1_25CollectiveMainloopFwdSm90ILi2EN4cute5tupleIJNS5_1CILi1EEES8_S8_EEENS6_IJNS7_ILi192EEENS7_ILi128EEENS7_ILi96EEEEEELi96ENS_6half_tEfNS_4arch4Sm90ELb1ELb0ELb1ELb1ELb1ELb1ELb0ELb0ELb1ELb1ELb0ELb0EEENS1_21CollectiveEpilogueFwdINS6_IJSA_SC_SB_EEES9_SE_SG_Li384ELb1ELb1ELb0ELb0EEENS1_36VarlenDynamicPersistentTileSchedulerILi192ELi128ELi384ELi128ELb0ELb1ELb1ELb1ELb1ELb1EEEEEEEEEvNT_6ParamsE)
        /*004c*/ 	.short	0x0380
        /*004e*/ 	.short	0x0a80


	//----- nvinfo : EIATTR_SW_WAR
	.align		4
.L_170:
        /*0050*/ 	.byte	0x04, 0x36
        /*0052*/ 	.short	(.L_172 - .L_171)
.L_171:
        /*0054*/ 	.word	0x00000008
.L_172:


//--------------------- .nv.callgraph             --------------------------
	.section	.nv.callgraph,"",@"SHT_CUDA_CALLGRAPH"
	.align	4
	.sectionentsize	8
	.align		4
        /*0000*/ 	.word	0x00000000
	.align		4
        /*0004*/ 	.word	0xffffffff
	.align		4
        /*0008*/ 	.word	0x00000000
	.align		4
        /*000c*/ 	.word	0xfffffffe
	.align		4
        /*0010*/ 	.word	0x00000000
	.align		4
        /*0014*/ 	.word	0xfffffffd
	.align		4
        /*0018*/ 	.word	0x00000000
	.align		4
        /*001c*/ 	.word	0xfffffffc


//--------------------- .nv.constant4             --------------------------
	.section	.nv.constant4,"a",@progbits
	.align	8
	.align		8
.nv.constant4:
        /*0000*/ 	.dword	_ZN79_INTERNAL_953768fe_43_flash_fwd_hdim96_fp16_paged_softcap_sm90_cu_a6473388_32474cuda3std3__45__cpo5beginE
	.align		8
        /*0008*/ 	.dword	_ZN79_INTERNAL_953768fe_43_flash_fwd_hdim96_fp16_paged_softcap_sm90_cu_a6473388_32474cuda3std3__45__cpo3endE
	.align		8
        /*0010*/ 	.dword	_ZN79_INTERNAL_953768fe_43_flash_fwd_hdim96_fp16_paged_softcap_sm90_cu_a6473388_32474cuda3std3__45__cpo6cbeginE
	.align		8
        /*0018*/ 	.dword	_ZN79_INTERNAL_953768fe_43_flash_fwd_hdim96_fp16_paged_softcap_sm90_cu_a6473388_32474cuda3std3__45__cpo4cendE
	.align		8
        /*0020*/ 	.dword	_ZN79_INTERNAL_953768fe_43_flash_fwd_hdim96_fp16_paged_softcap_sm90_cu_a6473388_32474cuda3std3__481_GLOBAL__N__953768fe_43_flash_fwd_hdim96_fp16_paged_softcap_sm90_cu_a6473388_32476ignoreE
	.align		8
        /*0028*/ 	.dword	_ZN79_INTERNAL_953768fe_43_flash_fwd_hdim96_fp16_paged_softcap_sm90_cu_a6473388_32474cuda3std3__419piecewise_constructE
	.align		8
        /*0030*/ 	.dword	_ZN79_INTERNAL_953768fe_43_flash_fwd_hdim96_fp16_paged_softcap_sm90_cu_a6473388_32474cuda3std3__48in_placeE
	.align		8
        /*0038*/ 	.dword	_ZN79_INTERNAL_953768fe_43_flash_fwd_hdim96_fp16_paged_softcap_sm90_cu_a6473388_32474cuda3std6ranges3__45__cpo4swapE
	.align		8
        /*0040*/ 	.dword	_ZN79_INTERNAL_953768fe_43_flash_fwd_hdim96_fp16_paged_softcap_sm90_cu_a6473388_32474cuda3std6ranges3__45__cpo9iter_moveE
	.align		8
        /*0048*/ 	.dword	_ZN79_INTERNAL_953768fe_43_flash_fwd_hdim96_fp16_paged_softcap_sm90_cu_a6473388_32474cute7productE
	.align		8
        /*0050*/ 	.dword	_ZN79_INTERNAL_953768fe_43_flash_fwd_hdim96_fp16_paged_softcap_sm90_cu_a6473388_32474cute1_E


//--------------------- .text._ZN7cutlass13device_kernelIN5flash11enable_sm90INS1_16FlashAttnFwdSm90INS1_25CollectiveMainloopFwdSm90ILi2EN4cute5tupleIJNS5_1CILi1EEES8_S8_EEENS6_IJNS7_ILi192EEENS7_ILi128EEENS7_ILi96EEEEEELi96ENS_6half_tEfNS_4arch4Sm90ELb0ELb0ELb1ELb0ELb1ELb0ELb0ELb0ELb1ELb1ELb0ELb0EEENS1_21CollectiveEpilogueFwdINS6_IJSA_SC_SB_EEES9_SE_SG_Li384ELb0ELb1ELb0ELb0EEENS1_29StaticPersistentTileSchedulerILb0EEEEEEEEEvNT_6ParamsE --------------------------
	.section	.text._ZN7cutlass13device_kernelIN5flash11enable_sm90INS1_16FlashAttnFwdSm90INS1_25CollectiveMainloopFwdSm90ILi2EN4cute5tupleIJNS5_1CILi1EEES8_S8_EEENS6_IJNS7_ILi192EEENS7_ILi128EEENS7_ILi96EEEEEELi96ENS_6half_tEfNS_4arch4Sm90ELb0ELb0ELb1ELb0ELb1ELb0ELb0ELb0ELb1ELb1ELb0ELb0EEENS1_21CollectiveEpilogueFwdINS6_IJSA_SC_SB_EEES9_SE_SG_Li384ELb0ELb1ELb0ELb0EEENS1_29StaticPersistentTileSchedulerILb0EEEEEEEEEvNT_6ParamsE,"ax",@progbits
	.align	128
.text._ZN7cutlass13device_kernelIN5flash11enable_sm90INS1_16FlashAttnFwdSm90INS1_25CollectiveMainloopFwdSm90ILi2EN4cute5tupleIJNS5_1CILi1EEES8_S8_EEENS6_IJNS7_ILi192EEENS7_ILi128EEENS7_ILi96EEEEEELi96ENS_6half_tEfNS_4arch4Sm90ELb0ELb0ELb1ELb0ELb1ELb0ELb0ELb0ELb1ELb1ELb0ELb0EEENS1_21CollectiveEpilogueFwdINS6_IJSA_SC_SB_EEES9_SE_SG_Li384ELb0ELb1ELb0ELb0EEENS1_29StaticPersistentTileSchedulerILb0EEEEEEEEEvNT_6ParamsE:
        .type           _ZN7cutlass13device_kernelIN5flash11enable_sm90INS1_16FlashAttnFwdSm90INS1_25CollectiveMainloopFwdSm90ILi2EN4cute5tupleIJNS5_1CILi1EEES8_S8_EEENS6_IJNS7_ILi192EEENS7_ILi128EEENS7_ILi96EEEEEELi96ENS_6half_tEfNS_4arch4Sm90ELb0ELb0ELb1ELb0ELb1ELb0ELb0ELb0ELb1ELb1ELb0ELb0EEENS1_21CollectiveEpilogueFwdINS6_IJSA_SC_SB_EEES9_SE_SG_Li384ELb0ELb1ELb0ELb0EEENS1_29StaticPersistentTileSchedulerILb0EEEEEEEEEvNT_6ParamsE,@function
        .size           _ZN7cutlass13device_kernelIN5flash11enable_sm90INS1_16FlashAttnFwdSm90INS1_25CollectiveMainloopFwdSm90ILi2EN4cute5tupleIJNS5_1CILi1EEES8_S8_EEENS6_IJNS7_ILi192EEENS7_ILi128EEENS7_ILi96EEEEEELi96ENS_6half_tEfNS_4arch4Sm90ELb0ELb0ELb1ELb0ELb1ELb0ELb0ELb0ELb1ELb1ELb0ELb0EEENS1_21CollectiveEpilogueFwdINS6_IJSA_SC_SB_EEES9_SE_SG_Li384ELb0ELb1ELb0ELb0EEENS1_29StaticPersistentTileSchedulerILb0EEEEEEEEEvNT_6ParamsE,(.L_x_9 - _ZN7cutlass13device_kernelIN5flash11enable_sm90INS1_16FlashAttnFwdSm90INS1_25CollectiveMainloopFwdSm90ILi2EN4cute5tupleIJNS5_1CILi1EEES8_S8_EEENS6_IJNS7_ILi192EEENS7_ILi128EEENS7_ILi96EEEEEELi96ENS_6half_tEfNS_4arch4Sm90ELb0ELb0ELb1ELb0ELb1ELb0ELb0ELb0ELb1ELb1ELb0ELb0EEENS1_21CollectiveEpilogueFwdINS6_IJSA_SC_SB_EEES9_SE_SG_Li384ELb0ELb1ELb0ELb0EEENS1_29StaticPersistentTileSchedulerILb0EEEEEEEEEvNT_6ParamsE)
        .other          _ZN7cutlass13device_kernelIN5flash11enable_sm90INS1_16FlashAttnFwdSm90INS1_25CollectiveMainloopFwdSm90ILi2EN4cute5tupleIJNS5_1CILi1EEES8_S8_EEENS6_IJNS7_ILi192EEENS7_ILi128EEENS7_ILi96EEEEEELi96ENS_6half_tEfNS_4arch4Sm90ELb0ELb0ELb1ELb0ELb1ELb0ELb0ELb0ELb1ELb1ELb0ELb0EEENS1_21CollectiveEpilogueFwdINS6_IJSA_SC_SB_EEES9_SE_SG_Li384ELb0ELb1ELb0ELb0EEENS1_29StaticPersistentTileSchedulerILb0EEEEEEEEEvNT_6ParamsE,@"STO_CUDA_ENTRY STV_DEFAULT"
_ZN7cutlass13device_kernelIN5flash11enable_sm90INS1_16FlashAttnFwdSm90INS1_25CollectiveMainloopFwdSm90ILi2EN4cute5tupleIJNS5_1CILi1EEES8_S8_EEENS6_IJNS7_ILi192EEENS7_ILi128EEENS7_ILi96EEEEEELi96ENS_6half_tEfNS_4arch4Sm90ELb0ELb0ELb1ELb0ELb1ELb0ELb0ELb0ELb1ELb1ELb0ELb0EEENS1_21CollectiveEpilogueFwdINS6_IJSA_SC_SB_EEES9_SE_SG_Li384ELb0ELb1ELb0ELb0EEENS1_29StaticPersistentTileSchedulerILb0EEEEEEEEEvNT_6ParamsE:
[----:B------:R-:W-:Y:S01]  /*0000*/  LDC R1, c[0x0][0x37c] ;  /* 0x0000df00ff017b82 */ /* 0x000fe20000000800 */
[----:B------:R-:W-:Y:S05]  /*0010*/  EXIT ;  /* 0x000000000000794d */ /* 0x000fea0003800000 */
.L_x_0:
[----:B------:R-:W-:-:S00]  /*0020*/  BRA `(.L_x_0) ;  /* 0xfffffffc00fc7947 */ /* 0x000fc0000383ffff */
[----:B------:R-:W-:-:S00]  /*0030*/  NOP ;  /* 0x0000000000007918 */ /* 0x000fc00000000000 */
        /* <DEDUP_REMOVED lines=12> */
.L_x_9:


//--------------------- .text._ZN7cutlass13device_kernelIN5flash11enable_sm90INS1_16FlashAttnFwdSm90INS1_25CollectiveMainloopFwdSm90ILi2EN4cute5tupleIJNS5_1CILi1EEES8_S8_EEENS6_IJNS7_ILi192EEENS7_ILi128EEENS7_ILi96EEEEEELi96ENS_6half_tEfNS_4arch4Sm90ELb0ELb0ELb1ELb1ELb1ELb0ELb0ELb0ELb1ELb1ELb0ELb0EEENS1_21CollectiveEpilogueFwdINS6_IJSA_SC_SB_EEES9_SE_SG_Li384ELb1ELb1ELb0ELb0EEENS1_36VarlenDynamicPersistentTileSchedulerILi192ELi128ELi384ELi128ELb0ELb1ELb1ELb0ELb1ELb1EEEEEEEEEvNT_6ParamsE --------------------------
	.section	.text._ZN7cutlass13device_kernelIN5flash11enable_sm90INS1_16FlashAttnFwdSm90INS1_25CollectiveMainloopFwdSm90ILi2EN4cute5tupleIJNS5_1CILi1EEES8_S8_EEENS6_IJNS7_ILi192EEENS7_ILi128EEENS7_ILi96EEEEEELi96ENS_6half_tEfNS_4arch4Sm90ELb0ELb0ELb1ELb1ELb1ELb0ELb0ELb0ELb1ELb1ELb0ELb0EEENS1_21CollectiveEpilogueFwdINS6_IJSA_SC_SB_EEES9_SE_SG_Li384ELb1ELb1ELb0ELb0EEENS1_36VarlenDynamicPersistentTileSchedulerILi192ELi128ELi384ELi128ELb0ELb1ELb1ELb0ELb1ELb1EEEEEEEEEvNT_6ParamsE,"ax",@progbits
	.align	128
.text._ZN7cutlass13device_kernelIN5flash11enable_sm90INS1_16FlashAttnFwdSm90INS1_25CollectiveMainloopFwdSm90ILi2EN4cute5tupleIJNS5_1CILi1EEES8_S8_EEENS6_IJNS7_ILi192EEENS7_ILi128EEENS7_ILi96EEEEEELi96ENS_6half_tEfNS_4arch4Sm90ELb0ELb0ELb1ELb1ELb1ELb0ELb0ELb0ELb1ELb1ELb0ELb0EEENS1_21CollectiveEpilogueFwdINS6_IJSA_SC_SB_EEES9_SE_SG_Li384ELb1ELb1ELb0ELb0EEENS1_36VarlenDynamicPersistentTileSchedulerILi192ELi128ELi384ELi128ELb0ELb1ELb1ELb0ELb1ELb1EEEEEEEEEvNT_6ParamsE:
        .type           _ZN7cutlass13device_kernelIN5flash11enable_sm90INS1_16FlashAttnFwdSm90INS1_25CollectiveMainloopFwdSm90ILi2EN4cute5tupleIJNS5_1CILi1EEES8_S8_EEENS6_IJNS7_ILi192EEENS7_ILi128EEENS7_ILi96EEEEEELi96ENS_6half_tEfNS_4arch4Sm90ELb0ELb0ELb1ELb1ELb1ELb0ELb0ELb0ELb1ELb1ELb0ELb0EEENS1_21CollectiveEpilogueFwdINS6_IJSA_SC_SB_EEES9_SE_SG_Li384ELb1ELb1ELb0ELb0EEENS1_36VarlenDynamicPersistentTileSchedulerILi192ELi128ELi384ELi128ELb0ELb1ELb1ELb0ELb1ELb1EEEEEEEEEvNT_6ParamsE,@function
        .size           _ZN7cutlass13device_kernelIN5flash11enable_sm90INS1_16FlashAttnFwdSm90INS1_25CollectiveMainloopFwdSm90ILi2EN4cute5tupleIJNS5_1CILi1EEES8_S8_EEENS6_IJNS7_ILi192EEENS7_ILi128EEENS7_ILi96EEEEEELi96ENS_6half_tEfNS_4arch4Sm90ELb0ELb0ELb1ELb1ELb1ELb0ELb0ELb0ELb1ELb1ELb0ELb0EEENS1_21CollectiveEpilogueFwdINS6_IJSA_SC_SB_EEES9_SE_SG_Li384ELb1ELb1ELb0ELb0EEENS1_36VarlenDynamicPersistentTileSchedulerILi192ELi128ELi384ELi128ELb0ELb1ELb1ELb0ELb1ELb1EEEEEEEEEvNT_6ParamsE,(.L_x_10 - _ZN7cutlass13device_kernelIN5flash11enable_sm90INS1_16FlashAttnFwdSm90INS1_25CollectiveMainloopFwdSm90ILi2EN4cute5tupleIJNS5_1CILi1EEES8_S8_EEENS6_IJNS7_ILi192EEENS7_ILi128EEENS7_ILi96EEEEEELi96ENS_6half_tEfNS_4arch4Sm90ELb0ELb0ELb1ELb1ELb1ELb0ELb0ELb0ELb1ELb1ELb0ELb0EEENS1_21CollectiveEpilogueFwdINS6_IJSA_SC_SB_EEES9_SE_SG_Li384ELb1ELb1ELb0ELb0EEENS1_36VarlenDynamicPersistentTileSchedulerILi192ELi128ELi384ELi128ELb0ELb1ELb1ELb0ELb1ELb1EEEEEEEEEvNT_6ParamsE)
        .other          _ZN7cutlass13device_kernelIN5flash11enable_sm90INS1_16FlashAttnFwdSm90INS1_25CollectiveMainloopFwdSm90ILi2EN4cute5tupleIJNS5_1CILi1EEES8_S8_EEENS6_IJNS7_ILi192EEENS7_ILi128EEENS7_ILi96EEEEEELi96ENS_6half_tEfNS_4arch4Sm90ELb0ELb0ELb1ELb1ELb1ELb0ELb0ELb0ELb1ELb1ELb0ELb0EEENS1_21CollectiveEpilogueFwdINS6_IJSA_SC_SB_EEES9_SE_SG_Li384ELb1ELb1ELb0ELb0EEENS1_36VarlenDynamicPersistentTileSchedulerILi192ELi128ELi384ELi128ELb0ELb1ELb1ELb0ELb1ELb1EEEEEEEEEvNT_6ParamsE,@"STO_CUDA_ENTRY STV_DEFAULT"
_ZN7cutlass13device_kernelIN5flash11enable_sm90INS1_16FlashAttnFwdSm90INS1_25CollectiveMainloopFwdSm90ILi2EN4cute5tupleIJNS5_1CILi1EEES8_S8_EEENS6_IJNS7_ILi192EEENS7_ILi128EEENS7_ILi96EEEEEELi96ENS_6half_tEfNS_4arch4Sm90ELb0ELb0ELb1ELb1ELb1ELb0ELb0ELb0ELb1ELb1ELb0ELb0EEENS1_21CollectiveEpilogueFwdINS6_IJSA_SC_SB_EEES9_SE_SG_Li384ELb1ELb1ELb0ELb0EEENS1_36VarlenDynamicPersistentTileSchedulerILi192ELi128ELi384ELi128ELb0ELb1ELb1ELb0ELb1ELb1EEEEEEEEEvNT_6ParamsE:
[----:B------:R-:W-:Y:S01]  /*0000*/  LDC R1, c[0x0][0x37c] ;  /* 0x0000df00ff017b82 */ /* 0x000fe20000000800 */
[----:B------:R-:W-:Y:S05]  /*0010*/  EXIT ;  /* 0x000000000000794d */ /* 0x000fea0003800000 */
.L_x_1:
        /* <DEDUP_REMOVED lines=14> */
.L_x_10:


//--------------------- .text._ZN7cutlass13device_kernelIN5flash11enable_sm90INS1_16FlashAttnFwdSm90INS1_25CollectiveMainloopFwdSm90ILi2EN4cute5tupleIJNS5_1CILi1EEES8_S8_EEENS6_IJNS7_ILi192EEENS7_ILi128EEENS7_ILi96EEEEEELi96ENS_6half_tEfNS_4arch4Sm90ELb0ELb0ELb1ELb1ELb1ELb1ELb0ELb0ELb1ELb1ELb0ELb0EEENS1_21CollectiveEpilogueFwdINS6_IJSA_SC_SB_EEES9_SE_SG_Li384ELb1ELb1ELb0ELb0EEENS1_36VarlenDynamicPersistentTileSchedulerILi192ELi128ELi384ELi128ELb0ELb1ELb1ELb0ELb1ELb1EEEEEEEEEvNT_6ParamsE --------------------------
	.section	.text._ZN7cutlass13device_kernelIN5flash11enable_sm90INS1_16FlashAttnFwdSm90INS1_25CollectiveMainloopFwdSm90ILi2EN4cute5tupleIJNS5_1CILi1EEES8_S8_EEENS6_IJNS7_ILi192EEENS7_ILi128EEENS7_ILi96EEEEEELi96ENS_6half_tEfNS_4arch4Sm90ELb0ELb0ELb1ELb1ELb1ELb1ELb0ELb0ELb1ELb1ELb0ELb0EEENS1_21CollectiveEpilogueFwdINS6_IJSA_SC_SB_EEES9_SE_SG_Li384ELb1ELb1ELb0ELb0EEENS1_36VarlenDynamicPersistentTileSchedulerILi192ELi128ELi384ELi128ELb0ELb1ELb1ELb0ELb1ELb1EEEEEEEEEvNT_6ParamsE,"ax",@progbits
	.align	128
.text._ZN7cutlass13device_kernelIN5flash11enable_sm90INS1_16FlashAttnFwdSm90INS1_25CollectiveMainloopFwdSm90ILi2EN4cute5tupleIJNS5_1CILi1EEES8_S8_EEENS6_IJNS7_ILi192EEENS7_ILi128EEENS7_ILi96EEEEEELi96ENS_6half_tEfNS_4arch4Sm90ELb0ELb0ELb1ELb1ELb1ELb1ELb0ELb0ELb1ELb1ELb0ELb0EEENS1_21CollectiveEpilogueFwdINS6_IJSA_SC_SB_EEES9_SE_SG_Li384ELb1ELb1ELb0ELb0EEENS1_36VarlenDynamicPersistentTileSchedulerILi192ELi128ELi384ELi128ELb0ELb1ELb1ELb0ELb1ELb1EEEEEEEEEvNT_6ParamsE:
        .type           _ZN7cutlass13device_kernelIN5flash11enable_sm90INS1_16FlashAttnFwdSm90INS1_25CollectiveMainloopFwdSm90ILi2EN4cute5tupleIJNS5_1CILi1EEES8_S8_EEENS6_IJNS7_ILi192EEENS7_ILi128EEENS7_ILi96EEEEEELi96ENS_6half_tEfNS_4arch4Sm90ELb0ELb0ELb1ELb1ELb1ELb1ELb0ELb0ELb1ELb1ELb0ELb0EEENS1_21CollectiveEpilogueFwdINS6_IJSA_SC_SB_EEES9_SE_SG_Li384ELb1ELb1ELb0ELb0EEENS1_36VarlenDynamicPersistentTileSchedulerILi192ELi128ELi384ELi128ELb0ELb1ELb1ELb0ELb1ELb1EEEEEEEEEvNT_6ParamsE,@function
        .size           _ZN7cutlass13device_kernelIN5flash11enable_sm90INS1_16FlashAttnFwdSm90INS1_25CollectiveMainloopFwdSm90ILi2EN4cute5tupleIJNS5_1CILi1EEES8_S8_EEENS6_IJNS7_ILi192EEENS7_ILi128EEENS7_ILi96EEEEEELi96ENS_6half_tEfNS_4arch4Sm90ELb0ELb0ELb1ELb1ELb1ELb1ELb0ELb0ELb1ELb1ELb0ELb0EEENS1_21CollectiveEpilogueFwdINS6_IJSA_SC_SB_EEES9_SE_SG_Li384ELb1ELb1ELb0ELb0EEENS1_36VarlenDynamicPersistentTileSchedulerILi192ELi128ELi384ELi128ELb0ELb1ELb1ELb0ELb1ELb1EEEEEEEEEvNT_6ParamsE,(.L_x_11 - _ZN7cutlass13device_kernelIN5flash11enable_sm90INS1_16FlashAttnFwdSm90INS1_25CollectiveMainloopFwdSm90ILi2EN4cute5tupleIJNS5_1CILi1EEES8_S8_EEENS6_IJNS7_ILi192EEENS7_ILi128EEENS7_ILi96EEEEEELi96ENS_6half_tEfNS_4arch4Sm90ELb0ELb0ELb1ELb1ELb1ELb1ELb0ELb0ELb1ELb1ELb0ELb0EEENS1_21CollectiveEpilogueFwdINS6_IJSA_SC_SB_EEES9_SE_SG_Li384ELb1ELb1ELb0ELb0EEENS1_36VarlenDynamicPersistentTileSchedulerILi192ELi128ELi384ELi128ELb0ELb1ELb1ELb0ELb1ELb1EEEEEEEEEvNT_6ParamsE)
        .other          _ZN7cutlass13device_kernelIN5flash11enable_sm90INS1_16FlashAttnFwdSm90INS1_25CollectiveMainloopFwdSm90ILi2EN4cute5tupleIJNS5_1CILi1EEES8_S8_EEENS6_IJNS7_ILi192EEENS7_ILi128EEENS7_ILi96EEEEEELi96ENS_6half_tEfNS_4arch4Sm90ELb0ELb0ELb1ELb1ELb1ELb1ELb0ELb0ELb1ELb1ELb0ELb0EEENS1_21CollectiveEpilogueFwdINS6_IJSA_SC_SB_EEES9_SE_SG_Li384ELb1ELb1ELb0ELb0EEENS1_36VarlenDynamicPersistentTileSchedulerILi192ELi128ELi384ELi128ELb0ELb1ELb1ELb0ELb1ELb1EEEEEEEEEvNT_6ParamsE,@"STO_CUDA_ENTRY STV_DEFAULT"
_ZN7cutlass13device_kernelIN5flash11enable_sm90INS1_16FlashAttnFwdSm90INS1_25CollectiveMainloopFwdSm90ILi2EN4cute5tupleIJNS5_1CILi1EEES8_S8_EEENS6_IJNS7_ILi192EEENS7_ILi128EEENS7_ILi96EEEEEELi96ENS_6half_tEfNS_4arch4Sm90ELb0ELb0ELb1ELb1ELb1ELb1ELb0ELb0ELb1ELb1ELb0ELb0EEENS1_21CollectiveEpilogueFwdINS6_IJSA_SC_SB_EEES9_SE_SG_Li384ELb1ELb1ELb0ELb0EEENS1_36VarlenDynamicPersistentTileSchedulerILi192ELi128ELi384ELi128ELb0ELb1ELb1ELb0ELb1ELb1EEEEEEEEEvNT_6ParamsE:
[----:B------:R-:W-:Y:S01]  /*0000*/  LDC R1, c[0x0][0x37c] ;  /* 0x0000df00ff017b82 */ /* 0x000fe20000000800 */
[----:B------:R-:W-:Y:S05]  /*0010*/  EXIT ;  /* 0x000000000000794d */ /* 0x000fea0003800000 */
.L_x_2:
        /* <DEDUP_REMOVED lines=14> */
.L_x_11:


//--------------------- .text._ZN7cutlass13device_kernelIN5flash11enable_sm90INS1_16FlashAttnFwdSm90INS1_25CollectiveMainloopFwdSm90ILi2EN4cute5tupleIJNS5_1CILi1EEES8_S8_EEENS6_IJNS7_ILi192EEENS7_ILi128EEENS7_ILi96EEEEEELi96ENS_6half_tEfNS_4arch4Sm90ELb0ELb1ELb1ELb0ELb1ELb0ELb0ELb0ELb1ELb1ELb0ELb0EEENS1_21CollectiveEpilogueFwdINS6_IJSA_SC_SB_EEES9_SE_SG_Li384ELb0ELb1ELb0ELb0EEENS1_30DynamicPersistentTileSchedulerILi384ELi128ELb0ELb1ELb1EEEEEEEEEvNT_6ParamsE --------------------------
	.section	.text._ZN7cutlass13device_kernelIN5flash11enable_sm90INS1_16FlashAttnFwdSm90INS1_25CollectiveMainloopFwdSm90ILi2EN4cute5tupleIJNS5_1CILi1EEES8_S8_EEENS6_IJNS7_ILi192EEENS7_ILi128EEENS7_ILi96EEEEEELi96ENS_6half_tEfNS_4arch4Sm90ELb0ELb1ELb1ELb0ELb1ELb0ELb0ELb0ELb1ELb1ELb0ELb0EEENS1_21CollectiveEpilogueFwdINS6_IJSA_SC_SB_EEES9_SE_SG_Li384ELb0ELb1ELb0ELb0EEENS1_30DynamicPersistentTileSchedulerILi384ELi128ELb0ELb1ELb1EEEEEEEEEvNT_6ParamsE,"ax",@progbits
	.align	128
.text._ZN7cutlass13device_kernelIN5flash11enable_sm90INS1_16FlashAttnFwdSm90INS1_25CollectiveMainloopFwdSm90ILi2EN4cute5tupleIJNS5_1CILi1EEES8_S8_EEENS6_IJNS7_ILi192EEENS7_ILi128EEENS7_ILi96EEEEEELi96ENS_6half_tEfNS_4arch4Sm90ELb0ELb1ELb1ELb0ELb1ELb0ELb0ELb0ELb1ELb1ELb0ELb0EEENS1_21CollectiveEpilogueFwdINS6_IJSA_SC_SB_EEES9_SE_SG_Li384ELb0ELb1ELb0ELb0EEENS1_30DynamicPersistentTileSchedulerILi384ELi128ELb0ELb1ELb1EEEEEEEEEvNT_6ParamsE:
        .type           _ZN7cutlass13device_kernelIN5flash11enable_sm90INS1_16FlashAttnFwdSm90INS1_25CollectiveMainloopFwdSm90ILi2EN4cute5tupleIJNS5_1CILi1EEES8_S8_EEENS6_IJNS7_ILi192EEENS7_ILi128EEENS7_ILi96EEEEEELi96ENS_6half_tEfNS_4arch4Sm90ELb0ELb1ELb1ELb0ELb1ELb0ELb0ELb0ELb1ELb1ELb0ELb0EEENS1_21CollectiveEpilogueFwdINS6_IJSA_SC_SB_EEES9_SE_SG_Li384ELb0ELb1ELb0ELb0EEENS1_30DynamicPersistentTileSchedulerILi384ELi128ELb0ELb1ELb1EEEEEEEEEvNT_6ParamsE,@function
        .size           _ZN7cutlass13device_kernelIN5flash11enable_sm90INS1_16FlashAttnFwdSm90INS1_25CollectiveMainloopFwdSm90ILi2EN4cute5tupleIJNS5_1CILi1EEES8_S8_EEENS6_IJNS7_ILi192EEENS7_ILi128EEENS7_ILi96EEEEEELi96ENS_6half_tEfNS_4arch4Sm90ELb0ELb1ELb1ELb0ELb1ELb0ELb0ELb0ELb1ELb1ELb0ELb0EEENS1_21CollectiveEpilogueFwdINS6_IJSA_SC_SB_EEES9_SE_SG_Li384ELb0ELb1ELb0ELb0EEENS1_30DynamicPersistentTileSchedulerILi384ELi128ELb0ELb1ELb1EEEEEEEEEvNT_6ParamsE,(.L_x_12 - _ZN7cutlass13device_kernelIN5flash11enable_sm90INS1_16FlashAttnFwdSm90INS1_25CollectiveMainloopFwdSm90ILi2EN4cute5tupleIJNS5_1CILi1EEES8_S8_EEENS6_IJNS7_ILi192EEENS7_ILi128EEENS7_ILi96EEEEEELi96ENS_6half_tEfNS_4arch4Sm90ELb0ELb1ELb1ELb0ELb1ELb0ELb0ELb0ELb1ELb1ELb0ELb0EEENS1_21CollectiveEpilogueFwdINS6_IJSA_SC_SB_EEES9_SE_SG_Li384ELb0ELb1ELb0ELb0EEENS1_30DynamicPersistentTileSchedulerILi384ELi128ELb0ELb1ELb1EEEEEEEEEvNT_6ParamsE)
        .other          _ZN7cutlass13device_kernelIN5flash11enable_sm90INS1_16FlashAttnFwdSm90INS1_25CollectiveMainloopFwdSm90ILi2EN4cute5tupleIJNS5_1CILi1EEES8_S8_EEENS6_IJNS7_ILi192EEENS7_ILi128EEENS7_ILi96EEEEEELi96ENS_6half_tEfNS_4arch4Sm90ELb0ELb1ELb1ELb0ELb1ELb0ELb0ELb0ELb1ELb1ELb0ELb0EEENS1_21CollectiveEpilogueFwdINS6_IJSA_SC_SB_EEES9_SE_SG_Li384ELb0ELb1ELb0ELb0EEENS1_30DynamicPersistentTileSchedulerILi384ELi128ELb0ELb1ELb1EEEEEEEEEvNT_6ParamsE,@"STO_CUDA_ENTRY STV_DEFAULT"
_ZN7cutlass13device_kernelIN5flash11enable_sm90INS1_16FlashAttnFwdSm90INS1_25CollectiveMainloopFwdSm90ILi2EN4cute5tupleIJNS5_1CILi1EEES8_S8_EEENS6_IJNS7_ILi192EEENS7_ILi128EEENS7_ILi96EEEEEELi96ENS_6half_tEfNS_4arch4Sm90ELb0ELb1ELb1ELb0ELb1ELb0ELb0ELb0ELb1ELb1ELb0ELb0EEENS1_21CollectiveEpilogueFwdINS6_IJSA_SC_SB_EEES9_SE_SG_Li384ELb0ELb1ELb0ELb0EEENS1_30DynamicPersistentTileSchedulerILi384ELi128ELb0ELb1ELb1EEEEEEEEEvNT_6ParamsE:
[----:B------:R-:W-:Y:S01]  /*0000*/  LDC R1, c[0x0][0x37c] ;  /* 0x0000df00ff017b82 */ /* 0x000fe20000000800 */
[----:B------:R-:W-:Y:S05]  /*0010*/  EXIT ;  /* 0x000000000000794d */ /* 0x000fea0003800000 */
.L_x_3:
        /* <DEDUP_REMOVED lines=14> */
.L_x_12:


//--------------------- .text._ZN7cutlass13device_kernelIN5flash11enable_sm90INS1_16FlashAttnFwdSm90INS1_25CollectiveMainloopFwdSm90ILi2EN4cute5tupleIJNS5_1CILi1EEES8_S8_EEENS6_IJNS7_ILi192EEENS7_ILi128EEENS7_ILi96EEEEEELi96ENS_6half_tEfNS_4arch4Sm90ELb0ELb1ELb1ELb1ELb1ELb0ELb0ELb0ELb1ELb1ELb0ELb0EEENS1_21CollectiveEpilogueFwdINS6_IJSA_SC_SB_EEES9_SE_SG_Li384ELb1ELb1ELb0ELb0EEENS1_36VarlenDynamicPersistentTileSchedulerILi192ELi128ELi384ELi128ELb0ELb1ELb1ELb1ELb0ELb1EEEEEEEEEvNT_6ParamsE --------------------------
	.section	.text._ZN7cutlass13device_kernelIN5flash11enable_sm90INS1_16FlashAttnFwdSm90INS1_25CollectiveMainloopFwdSm90ILi2EN4cute5tupleIJNS5_1CILi1EEES8_S8_EEENS6_IJNS7_ILi192EEENS7_ILi128EEENS7_ILi96EEEEEELi96ENS_6half_tEfNS_4arch4Sm90ELb0ELb1ELb1ELb1ELb1ELb0ELb0ELb0ELb1ELb1ELb0ELb0EEENS1_21CollectiveEpilogueFwdINS6_IJSA_SC_SB_EEES9_SE_SG_Li384ELb1ELb1ELb0ELb0EEENS1_36VarlenDynamicPersistentTileSchedulerILi192ELi128ELi384ELi128ELb0ELb1ELb1ELb1ELb0ELb1EEEEEEEEEvNT_6ParamsE,"ax",@progbits
	.align	128
.text._ZN7cutlass13device_kernelIN5flash11enable_sm90INS1_16FlashAttnFwdSm90INS1_25CollectiveMainloopFwdSm90ILi2EN4cute5tupleIJNS5_1CILi1EEES8_S8_EEENS6_IJNS7_ILi192EEENS7_ILi128EEENS7_ILi96EEEEEELi96ENS_6half_tEfNS_4arch4Sm90ELb0ELb1ELb1ELb1ELb1ELb0ELb0ELb0ELb1ELb1ELb0ELb0EEENS1_21CollectiveEpilogueFwdINS6_IJSA_SC_SB_EEES9_SE_SG_Li384ELb1ELb1ELb0ELb0EEENS1_36VarlenDynamicPersistentTileSchedulerILi192ELi128ELi384ELi128ELb0ELb1ELb1ELb1ELb0ELb1EEEEEEEEEvNT_6ParamsE:
        .type           _ZN7cutlass13device_kernelIN5flash11enable_sm90INS1_16FlashAttnFwdSm90INS1_25CollectiveMainloopFwdSm90ILi2EN4cute5tupleIJNS5_1CILi1EEES8_S8_EEENS6_IJNS7_ILi192EEENS7_ILi128EEENS7_ILi96EEEEEELi96ENS_6half_tEfNS_4arch4Sm90ELb0ELb1ELb1ELb1ELb1ELb0ELb0ELb0ELb1ELb1ELb0ELb0EEENS1_21CollectiveEpilogueFwdINS6_IJSA_SC_SB_EEES9_SE_SG_Li384ELb1ELb1ELb0ELb0EEENS1_36VarlenDynamicPersistentTileSchedulerILi192ELi128ELi384ELi128ELb0ELb1ELb1ELb1ELb0ELb1EEEEEEEEEvNT_6ParamsE,@function
        .size           _ZN7cutlass13device_kernelIN5flash11enable_sm90INS1_16FlashAttnFwdSm90INS1_25CollectiveMainloopFwdSm90ILi2EN4cute5tupleIJNS5_1CILi1EEES8_S8_EEENS6_IJNS7_ILi192EEENS7_ILi128EEENS7_ILi96EEEEEELi96ENS_6half_tEfNS_4arch4Sm90ELb0ELb1ELb1ELb1ELb1ELb0ELb0ELb0ELb1ELb1ELb0ELb0EEENS1_21CollectiveEpilogueFwdINS6_IJSA_SC_SB_EEES9_SE_SG_Li384ELb1ELb1ELb0ELb0EEENS1_36VarlenDynamicPersistentTileSchedulerILi192ELi128ELi384ELi128ELb0ELb1ELb1ELb1ELb0ELb1EEEEEEEEEvNT_6ParamsE,(.L_x_13 - _ZN7cutlass13device_kernelIN5flash11enable_sm90INS1_16FlashAttnFwdSm90INS1_25CollectiveMainloopFwdSm90ILi2EN4cute5tupleIJNS5_1CILi1EEES8_S8_EEENS6_IJNS7_ILi192EEENS7_ILi128EEENS7_ILi96EEEEEELi96ENS_6half_tEfNS_4arch4Sm90ELb0ELb1ELb1ELb1ELb1ELb0ELb0ELb0ELb1ELb1ELb0ELb0EEENS1_21CollectiveEpilogueFwdINS6_IJSA_SC_SB_EEES9_SE_SG_Li384ELb1ELb1ELb0ELb0EEENS1_36VarlenDynamicPersistentTileSchedulerILi192ELi128ELi384ELi128ELb0ELb1ELb1ELb1ELb0ELb1EEEEEEEEEvNT_6ParamsE)
        .other          _ZN7cutlass13device_kernelIN5flash11enable_sm90INS1_16FlashAttnFwdSm90INS1_25CollectiveMainloopFwdSm90ILi2EN4cute5tupleIJNS5_1CILi1EEES8_S8_EEENS6_IJNS7_ILi192EEENS7_ILi128EEENS7_ILi96EEEEEELi96ENS_6half_tEfNS_4arch4Sm90ELb0ELb1ELb1ELb1ELb1ELb0ELb0ELb0ELb1ELb1ELb0ELb0EEENS1_21CollectiveEpilogueFwdINS6_IJSA_SC_SB_EEES9_SE_SG_Li384ELb1ELb1ELb0ELb0EEENS1_36VarlenDynamicPersistentTileSchedulerILi192ELi128ELi384ELi128ELb0ELb1ELb1ELb1ELb0ELb1EEEEEEEEEvNT_6ParamsE,@"STO_CUDA_ENTRY STV_DEFAULT"
_ZN7cutlass13device_kernelIN5flash11enable_sm90INS1_16FlashAttnFwdSm90INS1_25CollectiveMainloopFwdSm90ILi2EN4cute5tupleIJNS5_1CILi1EEES8_S8_EEENS6_IJNS7_ILi192EEENS7_ILi128EEENS7_ILi96EEEEEELi96ENS_6half_tEfNS_4arch4Sm90ELb0ELb1ELb1ELb1ELb1ELb0ELb0ELb0ELb1ELb1ELb0ELb0EEENS1_21CollectiveEpilogueFwdINS6_IJSA_SC_SB_EEES9_SE_SG_Li384ELb1ELb1ELb0ELb0EEENS1_36VarlenDynamicPersistentTileSchedulerILi192ELi128ELi384ELi128ELb0ELb1ELb1ELb1ELb0ELb1EEEEEEEEEvNT_6ParamsE:
[----:B------:R-:W-:Y:S01]  /*0000*/  LDC R1, c[0x0][0x37c] ;  /* 0x0000df00ff017b82 */ /* 0x000fe20000000800 */
[----:B------:R-:W-:Y:S05]  /*0010*/  EXIT ;  /* 0x000000000000794d */ /* 0x000fea0003800000 */
.L_x_4:
        /* <DEDUP_REMOVED lines=14> */
.L_x_13:


//--------------------- .text._ZN7cutlass13device_kernelIN5flash11enable_sm90INS1_16FlashAttnFwdSm90INS1_25CollectiveMainloopFwdSm90ILi2EN4cute5tupleIJNS5_1CILi1EEES8_S8_EEENS6_IJNS7_ILi192EEENS7_ILi128EEENS7_ILi96EEEEEELi96ENS_6half_tEfNS_4arch4Sm90ELb0ELb1ELb1ELb1ELb1ELb1ELb0ELb0ELb1ELb1ELb0ELb0EEENS1_21CollectiveEpilogueFwdINS6_IJSA_SC_SB_EEES9_SE_SG_Li384ELb1ELb1ELb0ELb0EEENS1_36VarlenDynamicPersistentTileSchedulerILi192ELi128ELi384ELi128ELb0ELb1ELb1ELb1ELb0ELb1EEEEEEEEEvNT_6ParamsE --------------------------
	.section	.text._ZN7cutlass13device_kernelIN5flash11enable_sm90INS1_16FlashAttnFwdSm90INS1_25CollectiveMainloopFwdSm90ILi2EN4cute5tupleIJNS5_1CILi1EEES8_S8_EEENS6_IJNS7_ILi192EEENS7_ILi128EEENS7_ILi96EEEEEELi96ENS_6half_tEfNS_4arch4Sm90ELb0ELb1ELb1ELb1ELb1ELb1ELb0ELb0ELb1ELb1ELb0ELb0EEENS1_21CollectiveEpilogueFwdINS6_IJSA_SC_SB_EEES9_SE_SG_Li384ELb1ELb1ELb0ELb0EEENS1_36VarlenDynamicPersistentTileSchedulerILi192ELi128ELi384ELi128ELb0ELb1ELb1ELb1ELb0ELb1EEEEEEEEEvNT_6ParamsE,"ax",@progbits
	.align	128
.text._ZN7cutlass13device_kernelIN5flash11enable_sm90INS1_16FlashAttnFwdSm90INS1_25CollectiveMainloopFwdSm90ILi2EN4cute5tupleIJNS5_1CILi1EEES8_S8_EEENS6_IJNS7_ILi192EEENS7_ILi128EEENS7_ILi96EEEEEELi96ENS_6half_tEfNS_4arch4Sm90ELb0ELb1ELb1ELb1ELb1ELb1ELb0ELb0ELb1ELb1ELb0ELb0EEENS1_21CollectiveEpilogueFwdINS6_IJSA_SC_SB_EEES9_SE_SG_Li384ELb1ELb1ELb0ELb0EEENS1_36VarlenDynamicPersistentTileSchedulerILi192ELi128ELi384ELi128ELb0ELb1ELb1ELb1ELb0ELb1EEEEEEEEEvNT_6ParamsE:
        .type           _ZN7cutlass13device_kernelIN5flash11enable_sm90INS1_16FlashAttnFwdSm90INS1_25CollectiveMainloopFwdSm90ILi2EN4cute5tupleIJNS5_1CILi1EEES8_S8_EEENS6_IJNS7_ILi192EEENS7_ILi128EEENS7_ILi96EEEEEELi96ENS_6half_tEfNS_4arch4Sm90ELb0ELb1ELb1ELb1ELb1ELb1ELb0ELb0ELb1ELb1ELb0ELb0EEENS1_21CollectiveEpilogueFwdINS6_IJSA_SC_SB_EEES9_SE_SG_Li384ELb1ELb1ELb0ELb0EEENS1_36VarlenDynamicPersistentTileSchedulerILi192ELi128ELi384ELi128ELb0ELb1ELb1ELb1ELb0ELb1EEEEEEEEEvNT_6ParamsE,@function
        .size           _ZN7cutlass13device_kernelIN5flash11enable_sm90INS1_16FlashAttnFwdSm90INS1_25CollectiveMainloopFwdSm90ILi2EN4cute5tupleIJNS5_1CILi1EEES8_S8_EEENS6_IJNS7_ILi192EEENS7_ILi128EEENS7_ILi96EEEEEELi96ENS_6half_tEfNS_4arch4Sm90ELb0ELb1ELb1ELb1ELb1ELb1ELb0ELb0ELb1ELb1ELb0ELb0EEENS1_21CollectiveEpilogueFwdINS6_IJSA_SC_SB_EEES9_SE_SG_Li384ELb1ELb1ELb0ELb0EEENS1_36VarlenDynamicPersistentTileSchedulerILi192ELi128ELi384ELi128ELb0ELb1ELb1ELb1ELb0ELb1EEEEEEEEEvNT_6ParamsE,(.L_x_14 - _ZN7cutlass13device_kernelIN5flash11enable_sm90INS1_16FlashAttnFwdSm90INS1_25CollectiveMainloopFwdSm90ILi2EN4cute5tupleIJNS5_1CILi1EEES8_S8_EEENS6_IJNS7_ILi192EEENS7_ILi128EEENS7_ILi96EEEEEELi96ENS_6half_tEfNS_4arch4Sm90ELb0ELb1ELb1ELb1ELb1ELb1ELb0ELb0ELb1ELb1ELb0ELb0EEENS1_21CollectiveEpilogueFwdINS6_IJSA_SC_SB_EEES9_SE_SG_Li384ELb1ELb1ELb0ELb0EEENS1_36VarlenDynamicPersistentTileSchedulerILi192ELi128ELi384ELi128ELb0ELb1ELb1ELb1ELb0ELb1EEEEEEEEEvNT_6ParamsE)
        .other          _ZN7cutlass13device_kernelIN5flash11enable_sm90INS1_16FlashAttnFwdSm90INS1_25CollectiveMainloopFwdSm90ILi2EN4cute5tupleIJNS5_1CILi1EEES8_S8_EEENS6_IJNS7_ILi192EEENS7_ILi128EEENS7_ILi96EEEEEELi96ENS_6half_tEfNS_4arch4Sm90ELb0ELb1ELb1ELb1ELb1ELb1ELb0ELb0ELb1ELb1ELb0ELb0EEENS1_21CollectiveEpilogueFwdINS6_IJSA_SC_SB_EEES9_SE_SG_Li384ELb1ELb1ELb0ELb0EEENS1_36VarlenDynamicPersistentTileSchedulerILi192ELi128ELi384ELi128ELb0ELb1ELb1ELb1ELb0ELb1EEEEEEEEEvNT_6ParamsE,@"STO_CUDA_ENTRY STV_DEFAULT"
_ZN7cutlass13device_kernelIN5flash11enable_sm90INS1_16FlashAttnFwdSm90INS1_25CollectiveMainloopFwdSm90ILi2EN4cute5tupleIJNS5_1CILi1EEES8_S8_EEENS6_IJNS7_ILi192EEENS7_ILi128EEENS7_ILi96EEEEEELi96ENS_6half_tEfNS_4arch4Sm90ELb0ELb1ELb1ELb1ELb1ELb1ELb0ELb0ELb1ELb1ELb0ELb0EEENS1_21CollectiveEpilogueFwdINS6_IJSA_SC_SB_EEES9_SE_SG_Li384ELb1ELb1ELb0ELb0EEENS1_36VarlenDynamicPersistentTileSchedulerILi192ELi128ELi384ELi128ELb0ELb1ELb1ELb1ELb0ELb1EEEEEEEEEvNT_6ParamsE:
[----:B------:R-:W-:Y:S01]  /*0000*/  LDC R1, c[0x0][0x37c] ;  /* 0x0000df00ff017b82 */ /* 0x000fe20000000800 */
[----:B------:R-:W-:Y:S05]  /*0010*/  EXIT ;  /* 0x000000000000794d */ /* 0x000fea0003800000 */
.L_x_5:
        /* <DEDUP_REMOVED lines=14> */
.L_x_14:


//--------------------- .text._ZN7cutlass13device_kernelIN5flash11enable_sm90INS1_16FlashAttnFwdSm90INS1_25CollectiveMainloopFwdSm90ILi2EN4cute5tupleIJNS5_1CILi1EEES8_S8_EEENS6_IJNS7_ILi192EEENS7_ILi128EEENS7_ILi96EEEEEELi96ENS_6half_tEfNS_4arch4Sm90ELb1ELb0ELb1ELb0ELb1ELb0ELb0ELb0ELb1ELb1ELb0ELb0EEENS1_21CollectiveEpilogueFwdINS6_IJSA_SC_SB_EEES9_SE_SG_Li384ELb0ELb1ELb0ELb0EEENS1_30DynamicPersistentTileSchedulerILi384ELi128ELb0ELb1ELb1EEEEEEEEEvNT_6ParamsE --------------------------
	.section	.text._ZN7cutlass13device_kernelIN5flash11enable_sm90INS1_16FlashAttnFwdSm90INS1_25CollectiveMainloopFwdSm90ILi2EN4cute5tupleIJNS5_1CILi1EEES8_S8_EEENS6_IJNS7_ILi192EEENS7_ILi128EEENS7_ILi96EEEEEELi96ENS_6half_tEfNS_4arch4Sm90ELb1ELb0ELb1ELb0ELb1ELb0ELb0ELb0ELb1ELb1ELb0ELb0EEENS1_21CollectiveEpilogueFwdINS6_IJSA_SC_SB_EEES9_SE_SG_Li384ELb0ELb1ELb0ELb0EEENS1_30DynamicPersistentTileSchedulerILi384ELi128ELb0ELb1ELb1EEEEEEEEEvNT_6ParamsE,"ax",@progbits
	.align	128
.text._ZN7cutlass13device_kernelIN5flash11enable_sm90INS1_16FlashAttnFwdSm90INS1_25CollectiveMainloopFwdSm90ILi2EN4cute5tupleIJNS5_1CILi1EEES8_S8_EEENS6_IJNS7_ILi192EEENS7_ILi128EEENS7_ILi96EEEEEELi96ENS_6half_tEfNS_4arch4Sm90ELb1ELb0ELb1ELb0ELb1ELb0ELb0ELb0ELb1ELb1ELb0ELb0EEENS1_21CollectiveEpilogueFwdINS6_IJSA_SC_SB_EEES9_SE_SG_Li384ELb0ELb1ELb0ELb0EEENS1_30DynamicPersistentTileSchedulerILi384ELi128ELb0ELb1ELb1EEEEEEEEEvNT_6ParamsE:
        .type           _ZN7cutlass13device_kernelIN5flash11enable_sm90INS1_16FlashAttnFwdSm90INS1_25CollectiveMainloopFwdSm90ILi2EN4cute5tupleIJNS5_1CILi1EEES8_S8_EEENS6_IJNS7_ILi192EEENS7_ILi128EEENS7_ILi96EEEEEELi96ENS_6half_tEfNS_4arch4Sm90ELb1ELb0ELb1ELb0ELb1ELb0ELb0ELb0ELb1ELb1ELb0ELb0EEENS1_21CollectiveEpilogueFwdINS6_IJSA_SC_SB_EEES9_SE_SG_Li384ELb0ELb1ELb0ELb0EEENS1_30DynamicPersistentTileSchedulerILi384ELi128ELb0ELb1ELb1EEEEEEEEEvNT_6ParamsE,@function
        .size           _ZN7cutlass13device_kernelIN5flash11enable_sm90INS1_16FlashAttnFwdSm90INS1_25CollectiveMainloopFwdSm90ILi2EN4cute5tupleIJNS5_1CILi1EEES8_S8_EEENS6_IJNS7_ILi192EEENS7_ILi128EEENS7_ILi96EEEEEELi96ENS_6half_tEfNS_4arch4Sm90ELb1ELb0ELb1ELb0ELb1ELb0ELb0ELb0ELb1ELb1ELb0ELb0EEENS1_21CollectiveEpilogueFwdINS6_IJSA_SC_SB_EEES9_SE_SG_Li384ELb0ELb1ELb0ELb0EEENS1_30DynamicPersistentTileSchedulerILi384ELi128ELb0ELb1ELb1EEEEEEEEEvNT_6ParamsE,(.L_x_15 - _ZN7cutlass13device_kernelIN5flash11enable_sm90INS1_16FlashAttnFwdSm90INS1_25CollectiveMainloopFwdSm90ILi2EN4cute5tupleIJNS5_1CILi1EEES8_S8_EEENS6_IJNS7_ILi192EEENS7_ILi128EEENS7_ILi96EEEEEELi96ENS_6half_tEfNS_4arch4Sm90ELb1ELb0ELb1ELb0ELb1ELb0ELb0ELb0ELb1ELb1ELb0ELb0EEENS1_21CollectiveEpilogueFwdINS6_IJSA_SC_SB_EEES9_SE_SG_Li384ELb0ELb1ELb0ELb0EEENS1_30DynamicPersistentTileSchedulerILi384ELi128ELb0ELb1ELb1EEEEEEEEEvNT_6ParamsE)
        .other          _ZN7cutlass13device_kernelIN5flash11enable_sm90INS1_16FlashAttnFwdSm90INS1_25CollectiveMainloopFwdSm90ILi2EN4cute5tupleIJNS5_1CILi1EEES8_S8_EEENS6_IJNS7_ILi192EEENS7_ILi128EEENS7_ILi96EEEEEELi96ENS_6half_tEfNS_4arch4Sm90ELb1ELb0ELb1ELb0ELb1ELb0ELb0ELb0ELb1ELb1ELb0ELb0EEENS1_21CollectiveEpilogueFwdINS6_IJSA_SC_SB_EEES9_SE_SG_Li384ELb0ELb1ELb0ELb0EEENS1_30DynamicPersistentTileSchedulerILi384ELi128ELb0ELb1ELb1EEEEEEEEEvNT_6ParamsE,@"STO_CUDA_ENTRY STV_DEFAULT"
_ZN7cutlass13device_kernelIN5flash11enable_sm90INS1_16FlashAttnFwdSm90INS1_25CollectiveMainloopFwdSm90ILi2EN4cute5tupleIJNS5_1CILi1EEES8_S8_EEENS6_IJNS7_ILi192EEENS7_ILi128EEENS7_ILi96EEEEEELi96ENS_6half_tEfNS_4arch4Sm90ELb1ELb0ELb1ELb0ELb1ELb0ELb0ELb0ELb1ELb1ELb0ELb0EEENS1_21CollectiveEpilogueFwdINS6_IJSA_SC_SB_EEES9_SE_SG_Li384ELb0ELb1ELb0ELb0EEENS1_30DynamicPersistentTileSchedulerILi384ELi128ELb0ELb1ELb1EEEEEEEEEvNT_6ParamsE:
[----:B------:R-:W-:Y:S01]  /*0000*/  LDC R1, c[0x0][0x37c] ;  /* 0x0000df00ff017b82 */ /* 0x000fe20000000800 */
[----:B------:R-:W-:Y:S05]  /*0010*/  EXIT ;  /* 0x000000000000794d */ /* 0x000fea0003800000 */
.L_x_6:
        /* <DEDUP_REMOVED lines=14> */
.L_x_15:


//--------------------- .text._ZN7cutlass13device_kernelIN5flash11enable_sm90INS1_16FlashAttnFwdSm90INS1_25CollectiveMainloopFwdSm90ILi2EN4cute5tupleIJNS5_1CILi1EEES8_S8_EEENS6_IJNS7_ILi192EEENS7_ILi128EEENS7_ILi96EEEEEELi96ENS_6half_tEfNS_4arch4Sm90ELb1ELb0ELb1ELb1ELb1ELb0ELb0ELb0ELb1ELb1ELb0ELb0EEENS1_21CollectiveEpilogueFwdINS6_IJSA_SC_SB_EEES9_SE_SG_Li384ELb1ELb1ELb0ELb0EEENS1_36VarlenDynamicPersistentTileSchedulerILi192ELi128ELi384ELi128ELb0ELb1ELb1ELb1ELb1ELb1EEEEEEEEEvNT_6ParamsE --------------------------
	.section	.text._ZN7cutlass13device_kernelIN5flash11enable_sm90INS1_16FlashAttnFwdSm90INS1_25CollectiveMainloopFwdSm90ILi2EN4cute5tupleIJNS5_1CILi1EEES8_S8_EEENS6_IJNS7_ILi192EEENS7_ILi128EEENS7_ILi96EEEEEELi96ENS_6half_tEfNS_4arch4Sm90ELb1ELb0ELb1ELb1ELb1ELb0ELb0ELb0ELb1ELb1ELb0ELb0EEENS1_21CollectiveEpilogueFwdINS6_IJSA_SC_SB_EEES9_SE_SG_Li384ELb1ELb1ELb0ELb0EEENS1_36VarlenDynamicPersistentTileSchedulerILi192ELi128ELi384ELi128ELb0ELb1ELb1ELb1ELb1ELb1EEEEEEEEEvNT_6ParamsE,"ax",@progbits
	.align	128
.text._ZN7cutlass13device_kernelIN5flash11enable_sm90INS1_16FlashAttnFwdSm90INS1_25CollectiveMainloopFwdSm90ILi2EN4cute5tupleIJNS5_1CILi1EEES8_S8_EEENS6_IJNS7_ILi192EEENS7_ILi128EEENS7_ILi96EEEEEELi96ENS_6half_tEfNS_4arch4Sm90ELb1ELb0ELb1ELb1ELb1ELb0ELb0ELb0ELb1ELb1ELb0ELb0EEENS1_21CollectiveEpilogueFwdINS6_IJSA_SC_SB_EEES9_SE_SG_Li384ELb1ELb1ELb0ELb0EEENS1_36VarlenDynamicPersistentTileSchedulerILi192ELi128ELi384ELi128ELb0ELb1ELb1ELb1ELb1ELb1EEEEEEEEEvNT_6ParamsE:
        .type           _ZN7cutlass13device_kernelIN5flash11enable_sm90INS1_16FlashAttnFwdSm90INS1_25CollectiveMainloopFwdSm90ILi2EN4cute5tupleIJNS5_1CILi1EEES8_S8_EEENS6_IJNS7_ILi192EEENS7_ILi128EEENS7_ILi96EEEEEELi96ENS_6half_tEfNS_4arch4Sm90ELb1ELb0ELb1ELb1ELb1ELb0ELb0ELb0ELb1ELb1ELb0ELb0EEENS1_21CollectiveEpilogueFwdINS6_IJSA_SC_SB_EEES9_SE_SG_Li384ELb1ELb1ELb0ELb0EEENS1_36VarlenDynamicPersistentTileSchedulerILi192ELi128ELi384ELi128ELb0ELb1ELb1ELb1ELb1ELb1EEEEEEEEEvNT_6ParamsE,@function
        .size           _ZN7cutlass13device_kernelIN5flash11enable_sm90INS1_16FlashAttnFwdSm90INS1_25CollectiveMainloopFwdSm90ILi2EN4cute5tupleIJNS5_1CILi1EEES8_S8_EEENS6_IJNS7_ILi192EEENS7_ILi128EEENS7_ILi96EEEEEELi96ENS_6half_tEfNS_4arch4Sm90ELb1ELb0ELb1ELb1ELb1ELb0ELb0ELb0ELb1ELb1ELb0ELb0EEENS1_21CollectiveEpilogueFwdINS6_IJSA_SC_SB_EEES9_SE_SG_Li384ELb1ELb1ELb0ELb0EEENS1_36VarlenDynamicPersistentTileSchedulerILi192ELi128ELi384ELi128ELb0ELb1ELb1ELb1ELb1ELb1EEEEEEEEEvNT_6ParamsE,(.L_x_16 - _ZN7cutlass13device_kernelIN5flash11enable_sm90INS1_16FlashAttnFwdSm90INS1_25CollectiveMainloopFwdSm90ILi2EN4cute5tupleIJNS5_1CILi1EEES8_S8_EEENS6_IJNS7_ILi192EEENS7_ILi128EEENS7_ILi96EEEEEELi96ENS_6half_tEfNS_4arch4Sm90ELb1ELb0ELb1ELb1ELb1ELb0ELb0ELb0ELb1ELb1ELb0ELb0EEENS1_21CollectiveEpilogueFwdINS6_IJSA_SC_SB_EEES9_SE_SG_Li384ELb1ELb1ELb0ELb0EEENS1_36VarlenDynamicPersistentTileSchedulerILi192ELi128ELi384ELi128ELb0ELb1ELb1ELb1ELb1ELb1EEEEEEEEEvNT_6ParamsE)
        .other          _ZN7cutlass13device_kernelIN5flash11enable_sm90INS1_16FlashAttnFwdSm90INS1_25CollectiveMainloopFwdSm90ILi2EN4cute5tupleIJNS5_1CILi1EEES8_S8_EEENS6_IJNS7_ILi192EEENS7_ILi128EEENS7_ILi96EEEEEELi96ENS_6half_tEfNS_4arch4Sm90ELb1ELb0ELb1ELb1ELb1ELb0ELb0ELb0ELb1ELb1ELb0ELb0EEENS1_21CollectiveEpilogueFwdINS6_IJSA_SC_SB_EEES9_SE_SG_Li384ELb1ELb1ELb0ELb0EEENS1_36VarlenDynamicPersistentTileSchedulerILi192ELi128ELi384ELi128ELb0ELb1ELb1ELb1ELb1ELb1EEEEEEEEEvNT_6ParamsE,@"STO_CUDA_ENTRY STV_DEFAULT"
_ZN7cutlass13device_kernelIN5flash11enable_sm90INS1_16FlashAttnFwdSm90INS1_25CollectiveMainloopFwdSm90ILi2EN4cute5tupleIJNS5_1CILi1EEES8_S8_EEENS6_IJNS7_ILi192EEENS7_ILi128EEENS7_ILi96EEEEEELi96ENS_6half_tEfNS_4arch4Sm90ELb1ELb0ELb1ELb1ELb1ELb0ELb0ELb0ELb1ELb1ELb0ELb0EEENS1_21CollectiveEpilogueFwdINS6_IJSA_SC_SB_EEES9_SE_SG_Li384ELb1ELb1ELb0ELb0EEENS1_36VarlenDynamicPersistentTileSchedulerILi192ELi128ELi384ELi128ELb0ELb1ELb1ELb1ELb1ELb1EEEEEEEEEvNT_6ParamsE:
[----:B------:R-:W-:Y:S01]  /*0000*/  LDC R1, c[0x0][0x37c] ;  /* 0x0000df00ff017b82 */ /* 0x000fe20000000800 */
[----:B------:R-:W-:Y:S05]  /*0010*/  EXIT ;  /* 0x000000000000794d */ /* 0x000fea0003800000 */
.L_x_7:
        /* <DEDUP_REMOVED lines=14> */
.L_x_16:


//--------------------- .text._ZN7cutlass13device_kernelIN5flash11enable_sm90INS1_16FlashAttnFwdSm90INS1_25CollectiveMainloopFwdSm90ILi2EN4cute5tupleIJNS5_1CILi1EEES8_S8_EEENS6_IJNS7_ILi192EEENS7_ILi128EEENS7_ILi96EEEEEELi96ENS_6half_tEfNS_4arch4Sm90ELb1ELb0ELb1ELb1ELb1ELb1ELb0ELb0ELb1ELb1ELb0ELb0EEENS1_21CollectiveEpilogueFwdINS6_IJSA_SC_SB_EEES9_SE_SG_Li384ELb1ELb1ELb0ELb0EEENS1_36VarlenDynamicPersistentTileSchedulerILi192ELi128ELi384ELi128ELb0ELb1ELb1ELb1ELb1ELb1EEEEEEEEEvNT_6ParamsE --------------------------
	.section	.text._ZN7cutlass13device_kernelIN5flash11enable_sm90INS1_16FlashAttnFwdSm90INS1_25CollectiveMainloopFwdSm90ILi2EN4cute5tupleIJNS5_1CILi1EEES8_S8_EEENS6_IJNS7_ILi192EEENS7_ILi128EEENS7_ILi96EEEEEELi96ENS_6half_tEfNS_4arch4Sm90ELb1ELb0ELb1ELb1ELb1ELb1ELb0ELb0ELb1ELb1ELb0ELb0EEENS1_21CollectiveEpilogueFwdINS6_IJSA_SC_SB_EEES9_SE_SG_Li384ELb1ELb1ELb0ELb0EEENS1_36VarlenDynamicPersistentTileSchedulerILi192ELi128ELi384ELi128ELb0ELb1ELb1ELb1ELb1ELb1EEEEEEEEEvNT_6ParamsE,"ax",@progbits
	.align	128
.text._ZN7cutlass13device_kernelIN5flash11enable_sm90INS1_16FlashAttnFwdSm90INS1_25CollectiveMainloopFwdSm90ILi2EN4cute5tupleIJNS5_1CILi1EEES8_S8_EEENS6_IJNS7_ILi192EEENS7_ILi128EEENS7_ILi96EEEEEELi96ENS_6half_tEfNS_4arch4Sm90ELb1ELb0ELb1ELb1ELb1ELb1ELb0ELb0ELb1ELb1ELb0ELb0EEENS1_21CollectiveEpilogueFwdINS6_IJSA_SC_SB_EEES9_SE_SG_Li384ELb1ELb1ELb0ELb0EEENS1_36VarlenDynamicPersistentTileSchedulerILi192ELi128ELi384ELi128ELb0ELb1ELb1ELb1ELb1ELb1EEEEEEEEEvNT_6ParamsE:
        .type           _ZN7cutlass13device_kernelIN5flash11enable_sm90INS1_16FlashAttnFwdSm90INS1_25CollectiveMainloopFwdSm90ILi2EN4cute5tupleIJNS5_1CILi1EEES8_S8_EEENS6_IJNS7_ILi192EEENS7_ILi128EEENS7_ILi96EEEEEELi96ENS_6half_tEfNS_4arch4Sm90ELb1ELb0ELb1ELb1ELb1ELb1ELb0ELb0ELb1ELb1ELb0ELb0EEENS1_21CollectiveEpilogueFwdINS6_IJSA_SC_SB_EEES9_SE_SG_Li384ELb1ELb1ELb0ELb0EEENS1_36VarlenDynamicPersistentTileSchedulerILi192ELi128ELi384ELi128ELb0ELb1ELb1ELb1ELb1ELb1EEEEEEEEEvNT_6ParamsE,@function
        .size           _ZN7cutlass13device_kernelIN5flash11enable_sm90INS1_16FlashAttnFwdSm90INS1_25CollectiveMainloopFwdSm90ILi2EN4cute5tupleIJNS5_1CILi1EEES8_S8_EEENS6_IJNS7_ILi192EEENS7_ILi128EEENS7_ILi96EEEEEELi96ENS_6half_tEfNS_4arch4Sm90ELb1ELb0ELb1ELb1ELb1ELb1ELb0ELb0ELb1ELb1ELb0ELb0EEENS1_21CollectiveEpilogueFwdINS6_IJSA_SC_SB_EEES9_SE_SG_Li384ELb1ELb1ELb0ELb0EEENS1_36VarlenDynamicPersistentTileSchedulerILi192ELi128ELi384ELi128ELb0ELb1ELb1ELb1ELb1ELb1EEEEEEEEEvNT_6ParamsE,(.L_x_17 - _ZN7cutlass13device_kernelIN5flash11enable_sm90INS1_16FlashAttnFwdSm90INS1_25CollectiveMainloopFwdSm90ILi2EN4cute5tupleIJNS5_1CILi1EEES8_S8_EEENS6_IJNS7_ILi192EEENS7_ILi128EEENS7_ILi96EEEEEELi96ENS_6half_tEfNS_4arch4Sm90ELb1ELb0ELb1ELb1ELb1ELb1ELb0ELb0ELb1ELb1ELb0ELb0EEENS1_21CollectiveEpilogueFwdINS6_IJSA_SC_SB_EEES9_SE_SG_Li384ELb1ELb1ELb0ELb0EEENS1_36VarlenDynamicPersistentTileSchedulerILi192ELi128ELi384ELi128ELb0ELb1ELb1ELb1ELb1ELb1EEEEEEEEEvNT_6ParamsE)
        .other          _ZN7cutlass13device_kernelIN5flash11enable_sm90INS1_16FlashAttnFwdSm90INS1_25CollectiveMainloopFwdSm90ILi2EN4cute5tupleIJNS5_1CILi1EEES8_S8_EEENS6_IJNS7_ILi192EEENS7_ILi128EEENS7_ILi96EEEEEELi96ENS_6half_tEfNS_4arch4Sm90ELb1ELb0ELb1ELb1ELb1ELb1ELb0ELb0ELb1ELb1ELb0ELb0EEENS1_21CollectiveEpilogueFwdINS6_IJSA_SC_SB_EEES9_SE_SG_Li384ELb1ELb1ELb0ELb0EEENS1_36VarlenDynamicPersistentTileSchedulerILi192ELi128ELi384ELi128ELb0ELb1ELb1ELb1ELb1ELb1EEEEEEEEEvNT_6ParamsE,@"STO_CUDA_ENTRY STV_DEFAULT"
_ZN7cutlass13device_kernelIN5flash11enable_sm90INS1_16FlashAttnFwdSm90INS1_25CollectiveMainloopFwdSm90ILi2EN4cute5tupleIJNS5_1CILi1EEES8_S8_EEENS6_IJNS7_ILi192EEENS7_ILi128EEENS7_ILi96EEEEEELi96ENS_6half_tEfNS_4arch4Sm90ELb1ELb0ELb1ELb1ELb1ELb1ELb0ELb0ELb1ELb1ELb0ELb0EEENS1_21CollectiveEpilogueFwdINS6_IJSA_SC_SB_EEES9_SE_SG_Li384ELb1ELb1ELb0ELb0EEENS1_36VarlenDynamicPersistentTileSchedulerILi192ELi128ELi384ELi128ELb0ELb1ELb1ELb1ELb1ELb1EEEEEEEEEvNT_6ParamsE:
[----:B------:R-:W-:Y:S01]  /*0000*/  LDC R1, c[0x0][0x37c] ;  /* 0x0000df00ff017b82 */ /* 0x000fe20000000800 */
[----:B------:R-:W-:Y:S05]  /*0010*/  EXIT ;  /* 0x000000000000794d */ /* 0x000fea0003800000 */
.L_x_8:
        /* <DEDUP_REMOVED lines=14> */
.L_x_17:


//--------------------- .nv.shared.reserved.0     --------------------------
	.section	.nv.shared.reserved.0,"aw",@nobits
	.weak		__nv_reservedSMEM_offset_0_alias
	.size		__nv_reservedSMEM_offset_0_alias, 0, 64
	.other		__nv_reservedSMEM_offset_0_alias,@"STO_CUDA_RESERVED_SHARED STV_DEFAULT"
__nv_reservedSMEM_offset_0_alias:
	.zero		0
	.zero		64


//--------------------- .nv.global                --------------------------
	.section	.nv.global,"aw",@nobits
.nv.global:
	.type		_ZN79_INTERNAL_953768fe_43_flash_fwd_hdim96_fp16_paged_softcap_sm90_cu_a6473388_32474cute1_E,@object
	.size		_ZN79_INTERNAL_953768fe_43_flash_fwd_hdim96_fp16_paged_softcap_sm90_cu_a6473388_32474cute1_E,(_ZN79_INTERNAL_953768fe_43_flash_fwd_hdim96_fp16_paged_softcap_sm90_cu_a6473388_32474cuda3std3__45__cpo6cbeginE - _ZN79_INTERNAL_953768fe_43_flash_fwd_hdim96_fp16_paged_softcap_sm90_cu_a6473388_32474cute1_E)
_ZN79_INTERNAL_953768fe_43_flash_fwd_hdim96_fp16_paged_softcap_sm90_cu_a6473388_32474cute1_E:
	.zero		1
	.type		_ZN79_INTERNAL_953768fe_43_flash_fwd_hdim96_fp16_paged_softcap_sm90_cu_a6473388_32474cuda3std3__45__cpo6cbeginE,@object
	.size		_ZN79_INTERNAL_953768fe_43_flash_fwd_hdim96_fp16_paged_softcap_sm90_cu_a6473388_32474cuda3std3__45__cpo6cbeginE,(_ZN79_INTERNAL_953768fe_43_flash_fwd_hdim96_fp16_paged_softcap_sm90_cu_a6473388_32474cuda3std3__48in_placeE - _ZN79_INTERNAL_953768fe_43_flash_fwd_hdim96_fp16_paged_softcap_sm90_cu_a6473388_32474cuda3std3__45__cpo6cbeginE)
_ZN79_INTERNAL_953768fe_43_flash_fwd_hdim96_fp16_paged_softcap_sm90_cu_a6473388_32474cuda3std3__45__cpo6cbeginE:
	.zero		1
	.type		_ZN79_INTERNAL_953768fe_43_flash_fwd_hdim96_fp16_paged_softcap_sm90_cu_a6473388_32474cuda3std3__48in_placeE,@object
	.size		_ZN79_INTERNAL_953768fe_43_flash_fwd_hdim96_fp16_paged_softcap_sm90_cu_a6473388_32474cuda3std3__48in_placeE,(_ZN79_INTERNAL_953768fe_43_flash_fwd_hdim96_fp16_paged_softcap_sm90_cu_a6473388_32474cuda3std6ranges3__45__cpo9iter_moveE - _ZN79_INTERNAL_953768fe_43_flash_fwd_hdim96_fp16_paged_softcap_sm90_cu_a6473388_32474cuda3std3__48in_placeE)
_ZN79_INTERNAL_953768fe_43_flash_fwd_hdim96_fp16_paged_softcap_sm90_cu_a6473388_32474cuda3std3__48in_placeE:
	.zero		1
	.type		_ZN79_INTERNAL_953768fe_43_flash_fwd_hdim96_fp16_paged_softcap_sm90_cu_a6473388_32474cuda3std6ranges3__45__cpo9iter_moveE,@object
	.size		_ZN79_INTERNAL_953768fe_43_flash_fwd_hdim96_fp16_paged_softcap_sm90_cu_a6473388_32474cuda3std6ranges3__45__cpo9iter_moveE,(_ZN79_INTERNAL_953768fe_43_flash_fwd_hdim96_fp16_paged_softcap_sm90_cu_a6473388_32474cuda3std3__45__cpo5beginE - _ZN79_INTERNAL_953768fe_43_flash_fwd_hdim96_fp16_paged_softcap_sm90_cu_a6473388_32474cuda3std6ranges3__45__cpo9iter_moveE)
_ZN79_INTERNAL_953768fe_43_flash_fwd_hdim96_fp16_paged_softcap_sm90_cu_a6473388_32474cuda3std6ranges3__45__cpo9iter_moveE:
	.zero		1
	.type		_ZN79_INTERNAL_953768fe_43_flash_fwd_hdim96_fp16_paged_softcap_sm90_cu_a6473388_32474cuda3std3__45__cpo5beginE,@object
	.size		_ZN79_INTERNAL_953768fe_43_flash_fwd_hdim96_fp16_paged_softcap_sm90_cu_a6473388_32474cuda3std3__45__cpo5beginE,(_ZN79_INTERNAL_953768fe_43_flash_fwd_hdim96_fp16_paged_softcap_sm90_cu_a6473388_32474cuda3std3__481_GLOBAL__N__953768fe_43_flash_fwd_hdim96_fp16_paged_softcap_sm90_cu_a6473388_32476ignoreE - _ZN79_INTERNAL_953768fe_43_flash_fwd_hdim96_fp16_paged_softcap_sm90_cu_a6473388_32474cuda3std3__45__cpo5beginE)
_ZN79_INTERNAL_953768fe_43_flash_fwd_hdim96_fp16_paged_softcap_sm90_cu_a6473388_32474cuda3std3__45__cpo5beginE:
	.zero		1
	.type		_ZN79_INTERNAL_953768fe_43_flash_fwd_hdim96_fp16_paged_softcap_sm90_cu_a6473388_32474cuda3std3__481_GLOBAL__N__953768fe_43_flash_fwd_hdim96_fp16_paged_softcap_sm90_cu_a6473388_32476ignoreE,@object
	.size		_ZN79_INTERNAL_953768fe_43_flash_fwd_hdim96_fp16_paged_softcap_sm90_cu_a6473388_32474cuda3std3__481_GLOBAL__N__953768fe_43_flash_fwd_hdim96_fp16_paged_softcap_sm90_cu_a6473388_32476ignoreE,(_ZN79_INTERNAL_953768fe_43_flash_fwd_hdim96_fp16_paged_softcap_sm90_cu_a6473388_32474cute7productE - _ZN79_INTERNAL_953768fe_43_flash_fwd_hdim96_fp16_paged_softcap_sm90_cu_a6473388_32474cuda3std3__481_GLOBAL__N__953768fe_43_flash_fwd_hdim96_fp16_paged_softcap_sm90_cu_a6473388_32476ignoreE)
_ZN79_INTERNAL_953768fe_43_flash_fwd_hdim96_fp16_paged_softcap_sm90_cu_a6473388_32474cuda3std3__481_GLOBAL__N__953768fe_43_flash_fwd_hdim96_fp16_paged_softcap_sm90_cu_a6473388_32476ignoreE:
	.zero		1
	.type		_ZN79_INTERNAL_953768fe_43_flash_fwd_hdim96_fp16_paged_softcap_sm90_cu_a6473388_32474cute7productE,@object
	.size		_ZN79_INTERNAL_953768fe_43_flash_fwd_hdim96_fp16_paged_softcap_sm90_cu_a6473388_32474cute7productE,(_ZN79_INTERNAL_953768fe_43_flash_fwd_hdim96_fp16_paged_softcap_sm90_cu_a6473388_32474cuda3std3__45__cpo3endE - _ZN79_INTERNAL_953768fe_43_flash_fwd_hdim96_fp16_paged_softcap_sm90_cu_a6473388_32474cute7productE)
_ZN79_INTERNAL_953768fe_43_flash_fwd_hdim96_fp16_paged_softcap_sm90_cu_a6473388_32474cute7productE:
	.zero		1
	.type		_ZN79_INTERNAL_953768fe_43_flash_fwd_hdim96_fp16_paged_softcap_sm90_cu_a6473388_32474cuda3std3__45__cpo3endE,@object
	.size		_ZN79_INTERNAL_953768fe_43_flash_fwd_hdim96_fp16_paged_softcap_sm90_cu_a6473388_32474cuda3std3__45__cpo3endE,(_ZN79_INTERNAL_953768fe_43_flash_fwd_hdim96_fp16_paged_softcap_sm90_cu_a6473388_32474cuda3std3__419piecewise_constructE - _ZN79_INTERNAL_953768fe_43_flash_fwd_hdim96_fp16_paged_softcap_sm90_cu_a6473388_32474cuda3std3__45__cpo3endE)
_ZN79_INTERNAL_953768fe_43_flash_fwd_hdim96_fp16_paged_softcap_sm90_cu_a6473388_32474cuda3std3__45__cpo3endE:
	.zero		1
	.type		_ZN79_INTERNAL_953768fe_43_flash_fwd_hdim96_fp16_paged_softcap_sm90_cu_a6473388_32474cuda3std3__419piecewise_constructE,@object
	.size		_ZN79_INTERNAL_953768fe_43_flash_fwd_hdim96_fp16_paged_softcap_sm90_cu_a6473388_32474cuda3std3__419piecewise_constructE,(_ZN79_INTERNAL_953768fe_43_flash_fwd_hdim96_fp16_paged_softcap_sm90_cu_a6473388_32474cuda3std3__45__cpo4cendE - _ZN79_INTERNAL_953768fe_43_flash_fwd_hdim96_fp16_paged_softcap_sm90_cu_a6473388_32474cuda3std3__419piecewise_constructE)
_ZN79_INTERNAL_953768fe_43_flash_fwd_hdim96_fp16_paged_softcap_sm90_cu_a6473388_32474cuda3std3__419piecewise_constructE:
	.zero		1
	.type		_ZN79_INTERNAL_953768fe_43_flash_fwd_hdim96_fp16_paged_softcap_sm90_cu_a6473388_32474cuda3std3__45__cpo4cendE,@object
	.size		_ZN79_INTERNAL_953768fe_43_flash_fwd_hdim96_fp16_paged_softcap_sm90_cu_a6473388_32474cuda3std3__45__cpo4cendE,(_ZN79_INTERNAL_953768fe_43_flash_fwd_hdim96_fp16_paged_softcap_sm90_cu_a6473388_32474cuda3std6ranges3__45__cpo4swapE - _ZN79_INTERNAL_953768fe_43_flash_fwd_hdim96_fp16_paged_softcap_sm90_cu_a6473388_32474cuda3std3__45__cpo4cendE)
_ZN79_INTERNAL_953768fe_43_flash_fwd_hdim96_fp16_paged_softcap_sm90_cu_a6473388_32474cuda3std3__45__cpo4cendE:
	.zero		1
	.type		_ZN79_INTERNAL_953768fe_43_flash_fwd_hdim96_fp16_paged_softcap_sm90_cu_a6473388_32474cuda3std6ranges3__45__cpo4swapE,@object
	.size		_ZN79_INTERNAL_953768fe_43_flash_fwd_hdim96_fp16_paged_softcap_sm90_cu_a6473388_32474cuda3std6ranges3__45__cpo4swapE,(.L_7 - _ZN79_INTERNAL_953768fe_43_flash_fwd_hdim96_fp16_paged_softcap_sm90_cu_a6473388_32474cuda3std6ranges3__45__cpo4swapE)
_ZN79_INTERNAL_953768fe_43_flash_fwd_hdim96_fp16_paged_softcap_sm90_cu_a6473388_32474cuda3std6ranges3__45__cpo4swapE:
	.zero		1
.L_7:


//--------------------- .nv.constant0._ZN7cutlass13device_kernelIN5flash11enable_sm90INS1_16FlashAttnFwdSm90INS1_25CollectiveMainloopFwdSm90ILi2EN4cute5tupleIJNS5_1CILi1EEES8_S8_EEENS6_IJNS7_ILi192EEENS7_ILi128EEENS7_ILi96EEEEEELi96ENS_6half_tEfNS_4arch4Sm90ELb0ELb0ELb1ELb0ELb1ELb0ELb0ELb0ELb1ELb1ELb0ELb0EEENS1_21CollectiveEpilogueFwdINS6_IJSA_SC_SB_EEES9_SE_SG_Li384ELb0ELb1ELb0ELb0EEENS1_29StaticPersistentTileSchedulerILb0EEEEEEEEEvNT_6ParamsE --------------------------
	.section	.nv.constant0._ZN7cutlass13device_kernelIN5flash11enable_sm90INS1_16FlashAttnFwdSm90INS1_25CollectiveMainloopFwdSm90ILi2EN4cute5tupleIJNS5_1CILi1EEES8_S8_EEENS6_IJNS7_ILi192EEENS7_ILi128EEENS7_ILi96EEEEEELi96ENS_6half_tEfNS_4arch4Sm90ELb0ELb0ELb1ELb0ELb1ELb0ELb0ELb0ELb1ELb1ELb0ELb0EEENS1_21CollectiveEpilogueFwdINS6_IJSA_SC_SB_EEES9_SE_SG_Li384ELb0ELb1ELb0ELb0EEENS1_29StaticPersistentTileSchedulerILb0EEEEEEEEEvNT_6ParamsE,"a",@progbits
	.sectionflags	@""
	.align	4
.nv.constant0._ZN7cutlass13device_kernelIN5flash11enable_sm90INS1_16FlashAttnFwdSm90INS1_25CollectiveMainloopFwdSm90ILi2EN4cute5tupleIJNS5_1CILi1EEES8_S8_EEENS6_IJNS7_ILi192EEENS7_ILi128EEENS7_ILi96EEEEEELi96ENS_6half_tEfNS_4arch4Sm90ELb0ELb0ELb1ELb0ELb1ELb0ELb0ELb0ELb1ELb1ELb0ELb0EEENS1_21CollectiveEpilogueFwdINS6_IJSA_SC_SB_EEES9_SE_SG_Li384ELb0ELb1ELb0ELb0EEENS1_29StaticPersistentTileSchedulerILb0EEEEEEEEEvNT_6ParamsE:
	.zero		3456


//--------------------- .nv.constant0._ZN7cutlass13device_kernelIN5flash11enable_sm90INS1_16FlashAttnFwdSm90INS1_25CollectiveMainloopFwdSm90ILi2EN4cute5tupleIJNS5_1CILi1EEES8_S8_EEENS6_IJNS7_ILi192EEENS7_ILi128EEENS7_ILi96EEEEEELi96ENS_6half_tEfNS_4arch4Sm90ELb0ELb0ELb1ELb1ELb1ELb0ELb0ELb0ELb1ELb1ELb0ELb0EEENS1_21CollectiveEpilogueFwdINS6_IJSA_SC_SB_EEES9_SE_SG_Li384ELb1ELb1ELb0ELb0EEENS1_36VarlenDynamicPersistentTileSchedulerILi192ELi128ELi384ELi128ELb0ELb1ELb1ELb0ELb1ELb1EEEEEEEEEvNT_6ParamsE --------------------------
	.section	.nv.constant0._ZN7cutlass13device_kernelIN5flash11enable_sm90INS1_16FlashAttnFwdSm90INS1_25CollectiveMainloopFwdSm90ILi2EN4cute5tupleIJNS5_1CILi1EEES8_S8_EEENS6_IJNS7_ILi192EEENS7_ILi128EEENS7_ILi96EEEEEELi96ENS_6half_tEfNS_4arch4Sm90ELb0ELb0ELb1ELb1ELb1ELb0ELb0ELb0ELb1ELb1ELb0ELb0EEENS1_21CollectiveEpilogueFwdINS6_IJSA_SC_SB_EEES9_SE_SG_Li384ELb1ELb1ELb0ELb0EEENS1_36VarlenDynamicPersistentTileSchedulerILi192ELi128ELi384ELi128ELb0ELb1ELb1ELb0ELb1ELb1EEEEEEEEEvNT_6ParamsE,"a",@progbits
	.sectionflags	@""
	.align	4
.nv.constant0._ZN7cutlass13device_kernelIN5flash11enable_sm90INS1_16FlashAttnFwdSm90INS1_25CollectiveMainloopFwdSm90ILi2EN4cute5tupleIJNS5_1CILi1EEES8_S8_EEENS6_IJNS7_ILi192EEENS7_ILi128EEENS7_ILi96EEEEEELi96ENS_6half_tEfNS_4arch4Sm90ELb0ELb0ELb1ELb1ELb1ELb0ELb0ELb0ELb1ELb1ELb0ELb0EEENS1_21CollectiveEpilogueFwdINS6_IJSA_SC_SB_EEES9_SE_SG_Li384ELb1ELb1ELb0ELb0EEENS1_36VarlenDynamicPersistentTileSchedulerILi192ELi128ELi384ELi128ELb0ELb1ELb1ELb0ELb1ELb1EEEEEEEEEvNT_6ParamsE:
	.zero		3584


//--------------------- .nv.constant0._ZN7cutlass13device_kernelIN5flash11enable_sm90INS1_16FlashAttnFwdSm90INS1_25CollectiveMainloopFwdSm90ILi2EN4cute5tupleIJNS5_1CILi1EEES8_S8_EEENS6_IJNS7_ILi192EEENS7_ILi128EEENS7_ILi96EEEEEELi96ENS_6half_tEfNS_4arch4Sm90ELb0ELb0ELb1ELb1ELb1ELb1ELb0ELb0ELb1ELb1ELb0ELb0EEENS1_21CollectiveEpilogueFwdINS6_IJSA_SC_SB_EEES9_SE_SG_Li384ELb1ELb1ELb0ELb0EEENS1_36VarlenDynamicPersistentTileSchedulerILi192ELi128ELi384ELi128ELb0ELb1ELb1ELb0ELb1ELb1EEEEEEEEEvNT_6ParamsE --------------------------
	.section	.nv.constant0._ZN7cutlass13device_kernelIN5flash11enable_sm90INS1_16FlashAttnFwdSm90INS1_25CollectiveMainloopFwdSm90ILi2EN4cute5tupleIJNS5_1CILi1EEES8_S8_EEENS6_IJNS7_ILi192EEENS7_ILi128EEENS7_ILi96EEEEEELi96ENS_6half_tEfNS_4arch4Sm90ELb0ELb0ELb1ELb1ELb1ELb1ELb0ELb0ELb1ELb1ELb0ELb0EEENS1_21CollectiveEpilogueFwdINS6_IJSA_SC_SB_EEES9_SE_SG_Li384ELb1ELb1ELb0ELb0EEENS1_36VarlenDynamicPersistentTileSchedulerILi192ELi128ELi384ELi128ELb0ELb1ELb1ELb0ELb1ELb1EEEEEEEEEvNT_6ParamsE,"a",@progbits
	.sectionflags	@""
	.align	4
.nv.constant0._ZN7cutlass13device_kernelIN5flash11enable_sm90INS1_16FlashAttnFwdSm90INS1_25CollectiveMainloopFwdSm90ILi2EN4cute5tupleIJNS5_1CILi1EEES8_S8_EEENS6_IJNS7_ILi192EEENS7_ILi128EEENS7_ILi96EEEEEELi96ENS_6half_tEfNS_4arch4Sm90ELb0ELb0ELb1ELb1ELb1ELb1ELb0ELb0ELb1ELb1ELb0ELb0EEENS1_21CollectiveEpilogueFwdINS6_IJSA_SC_SB_EEES9_SE_SG_Li384ELb1ELb1ELb0ELb0EEENS1_36VarlenDynamicPersistentTileSchedulerILi192ELi128ELi384ELi128ELb0ELb1ELb1ELb0ELb1ELb1EEEEEEEEEvNT_6ParamsE:
	.zero		3584


//--------------------- .nv.constant0._ZN7cutlass13device_kernelIN5flash11enable_sm90INS1_16FlashAttnFwdSm90INS1_25CollectiveMainloopFwdSm90ILi2EN4cute5tupleIJNS5_1CILi1EEES8_S8_EEENS6_IJNS7_ILi192EEENS7_ILi128EEENS7_ILi96EEEEEELi96ENS_6half_tEfNS_4arch4Sm90ELb0ELb1ELb1ELb0ELb1ELb0ELb0ELb0ELb1ELb1ELb0ELb0EEENS1_21CollectiveEpilogueFwdINS6_IJSA_SC_SB_EEES9_SE_SG_Li384ELb0ELb1ELb0ELb0EEENS1_30DynamicPersistentTileSchedulerILi384ELi128ELb0ELb1ELb1EEEEEEEEEvNT_6ParamsE --------------------------
	.section	.nv.constant0._ZN7cutlass13device_kernelIN5flash11enable_sm90INS1_16FlashAttnFwdSm90INS1_25CollectiveMainloopFwdSm90ILi2EN4cute5tupleIJNS5_1CILi1EEES8_S8_EEENS6_IJNS7_ILi192EEENS7_ILi128EEENS7_ILi96EEEEEELi96ENS_6half_tEfNS_4arch4Sm90ELb0ELb1ELb1ELb0ELb1ELb0ELb0ELb0ELb1ELb1ELb0ELb0EEENS1_21CollectiveEpilogueFwdINS6_IJSA_SC_SB_EEES9_SE_SG_Li384ELb0ELb1ELb0ELb0EEENS1_30DynamicPersistentTileSchedulerILi384ELi128ELb0ELb1ELb1EEEEEEEEEvNT_6ParamsE,"a",@progbits
	.sectionflags	@""
	.align	4
.nv.constant0._ZN7cutlass13device_kernelIN5flash11enable_sm90INS1_16FlashAttnFwdSm90INS1_25CollectiveMainloopFwdSm90ILi2EN4cute5tupleIJNS5_1CILi1EEES8_S8_EEENS6_IJNS7_ILi192EEENS7_ILi128EEENS7_ILi96EEEEEELi96ENS_6half_tEfNS_4arch4Sm90ELb0ELb1ELb1ELb0ELb1ELb0ELb0ELb0ELb1ELb1ELb0ELb0EEENS1_21CollectiveEpilogueFwdINS6_IJSA_SC_SB_EEES9_SE_SG_Li384ELb0ELb1ELb0ELb0EEENS1_30DynamicPersistentTileSchedulerILi384ELi128ELb0ELb1ELb1EEEEEEEEEvNT_6ParamsE:
	.zero		3584


//--------------------- .nv.constant0._ZN7cutlass13device_kernelIN5flash11enable_sm90INS1_16FlashAttnFwdSm90INS1_25CollectiveMainloopFwdSm90ILi2EN4cute5tupleIJNS5_1CILi1EEES8_S8_EEENS6_IJNS7_ILi192EEENS7_ILi128EEENS7_ILi96EEEEEELi96ENS_6half_tEfNS_4arch4Sm90ELb0ELb1ELb1ELb1ELb1ELb0ELb0ELb0ELb1ELb1ELb0ELb0EEENS1_21CollectiveEpilogueFwdINS6_IJSA_SC_SB_EEES9_SE_SG_Li384ELb1ELb1ELb0ELb0EEENS1_36VarlenDynamicPersistentTileSchedulerILi192ELi128ELi384ELi128ELb0ELb1ELb1ELb1ELb0ELb1EEEEEEEEEvNT_6ParamsE --------------------------
	.section	.nv.constant0._ZN7cutlass13device_kernelIN5flash11enable_sm90INS1_16FlashAttnFwdSm90INS1_25CollectiveMainloopFwdSm90ILi2EN4cute5tupleIJNS5_1CILi1EEES8_S8_EEENS6_IJNS7_ILi192EEENS7_ILi128EEENS7_ILi96EEEEEELi96ENS_6half_tEfNS_4arch4Sm90ELb0ELb1ELb1ELb1ELb1ELb0ELb0ELb0ELb1ELb1ELb0ELb0EEENS1_21CollectiveEpilogueFwdINS6_IJSA_SC_SB_EEES9_SE_SG_Li384ELb1ELb1ELb0ELb0EEENS1_36VarlenDynamicPersistentTileSchedulerILi192ELi128ELi384ELi128ELb0ELb1ELb1ELb1ELb0ELb1EEEEEEEEEvNT_6ParamsE,"a",@progbits
	.sectionflags	@""
	.align	4
.nv.constant0._ZN7cutlass13device_kernelIN5flash11enable_sm90INS1_16FlashAttnFwdSm90INS1_25CollectiveMainloopFwdSm90ILi2EN4cute5tupleIJNS5_1CILi1EEES8_S8_EEENS6_IJNS7_ILi192EEENS7_ILi128EEENS7_ILi96EEEEEELi96ENS_6half_tEfNS_4arch4Sm90ELb0ELb1ELb1ELb1ELb1ELb0ELb0ELb0ELb1ELb1ELb0ELb0EEENS1_21CollectiveEpilogueFwdINS6_IJSA_SC_SB_EEES9_SE_SG_Li384ELb1ELb1ELb0ELb0EEENS1_36VarlenDynamicPersistentTileSchedulerILi192ELi128ELi384ELi128ELb0ELb1ELb1ELb1ELb0ELb1EEEEEEEEEvNT_6ParamsE:
	.zero		3584


//--------------------- .nv.constant0._ZN7cutlass13device_kernelIN5flash11enable_sm90INS1_16FlashAttnFwdSm90INS1_25CollectiveMainloopFwdSm90ILi2EN4cute5tupleIJNS5_1CILi1EEES8_S8_EEENS6_IJNS7_ILi192EEENS7_ILi128EEENS7_ILi96EEEEEELi96ENS_6half_tEfNS_4arch4Sm90ELb0ELb1ELb1ELb1ELb1ELb1ELb0ELb0ELb1ELb1ELb0ELb0EEENS1_21CollectiveEpilogueFwdINS6_IJSA_SC_SB_EEES9_SE_SG_Li384ELb1ELb1ELb0ELb0EEENS1_36VarlenDynamicPersistentTileSchedulerILi192ELi128ELi384ELi128ELb0ELb1ELb1ELb1ELb0ELb1EEEEEEEEEvNT_6ParamsE --------------------------
	.section	.nv.constant0._ZN7cutlass13device_kernelIN5flash11enable_sm90INS1_16FlashAttnFwdSm90INS1_25CollectiveMainloopFwdSm90ILi2EN4cute5tupleIJNS5_1CILi1EEES8_S8_EEENS6_IJNS7_ILi192EEENS7_ILi128EEENS7_ILi96EEEEEELi96ENS_6half_tEfNS_4arch4Sm90ELb0ELb1ELb1ELb1ELb1ELb1ELb0ELb0ELb1ELb1ELb0ELb0EEENS1_21CollectiveEpilogueFwdINS6_IJSA_SC_SB_EEES9_SE_SG_Li384ELb1ELb1ELb0ELb0EEENS1_36VarlenDynamicPersistentTileSchedulerILi192ELi128ELi384ELi128ELb0ELb1ELb1ELb1ELb0ELb1EEEEEEEEEvNT_6ParamsE,"a",@progbits
	.sectionflags	@""
	.align	4
.nv.constant0._ZN7cutlass13device_kernelIN5flash11enable_sm90INS1_16FlashAttnFwdSm90INS1_25CollectiveMainloopFwdSm90ILi2EN4cute5tupleIJNS5_1CILi1EEES8_S8_EEENS6_IJNS7_ILi192EEENS7_ILi128EEENS7_ILi96EEEEEELi96ENS_6half_tEfNS_4arch4Sm90ELb0ELb1ELb1ELb1ELb1ELb1ELb0ELb0ELb1ELb1ELb0ELb0EEENS1_21CollectiveEpilogueFwdINS6_IJSA_SC_SB_EEES9_SE_SG_Li384ELb1ELb1ELb0ELb0EEENS1_36VarlenDynamicPersistentTileSchedulerILi192ELi128ELi384ELi128ELb0ELb1ELb1ELb1ELb0ELb1EEEEEEEEEvNT_6ParamsE:
	.zero		3584


//--------------------- .nv.constant0._ZN7cutlass13device_kernelIN5flash11enable_sm90INS1_16FlashAttnFwdSm90INS1_25CollectiveMainloopFwdSm90ILi2EN4cute5tupleIJNS5_1CILi1EEES8_S8_EEENS6_IJNS7_ILi192EEENS7_ILi128EEENS7_ILi96EEEEEELi96ENS_6half_tEfNS_4arch4Sm90ELb1ELb0ELb1ELb0ELb1ELb0ELb0ELb0ELb1ELb1ELb0ELb0EEENS1_21CollectiveEpilogueFwdINS6_IJSA_SC_SB_EEES9_SE_SG_Li384ELb0ELb1ELb0ELb0EEENS1_30DynamicPersistentTileSchedulerILi384ELi128ELb0ELb1ELb1EEEEEEEEEvNT_6ParamsE --------------------------
	.section	.nv.constant0._ZN7cutlass13device_kernelIN5flash11enable_sm90INS1_16FlashAttnFwdSm90INS1_25CollectiveMainloopFwdSm90ILi2EN4cute5tupleIJNS5_1CILi1EEES8_S8_EEENS6_IJNS7_ILi192EEENS7_ILi128EEENS7_ILi96EEEEEELi96ENS_6half_tEfNS_4arch4Sm90ELb1ELb0ELb1ELb0ELb1ELb0ELb0ELb0ELb1ELb1ELb0ELb0EEENS1_21CollectiveEpilogueFwdINS6_IJSA_SC_SB_EEES9_SE_SG_Li384ELb0ELb1ELb0ELb0EEENS1_30DynamicPersistentTileSchedulerILi384ELi128ELb0ELb1ELb1EEEEEEEEEvNT_6ParamsE,"a",@progbits
	.sectionflags	@""
	.align	4
.nv.constant0._ZN7cutlass13device_kernelIN5flash11enable_sm90INS1_16FlashAttnFwdSm90INS1_25CollectiveMainloopFwdSm90ILi2EN4cute5tupleIJNS5_1CILi1EEES8_S8_EEENS6_IJNS7_ILi192EEENS7_ILi128EEENS7_ILi96EEEEEELi96ENS_6half_tEfNS_4arch4Sm90ELb1ELb0ELb1ELb0ELb1ELb0ELb0ELb0ELb1ELb1ELb0ELb0EEENS1_21CollectiveEpilogueFwdINS6_IJSA_SC_SB_EEES9_SE_SG_Li384ELb0ELb1ELb0ELb0EEENS1_30DynamicPersistentTileSchedulerILi384ELi128ELb0ELb1ELb1EEEEEEEEEvNT_6ParamsE:
	.zero		3584


//--------------------- .nv.constant0._ZN7cutlass13device_kernelIN5flash11enable_sm90INS1_16FlashAttnFwdSm90INS1_25CollectiveMainloopFwdSm90ILi2EN4cute5tupleIJNS5_1CILi1EEES8_S8_EEENS6_IJNS7_ILi192EEENS7_ILi128EEENS7_ILi96EEEEEELi96ENS_6half_tEfNS_4arch4Sm90ELb1ELb0ELb1ELb1ELb1ELb0ELb0ELb0ELb1ELb1ELb0ELb0EEENS1_21CollectiveEpilogueFwdINS6_IJSA_SC_SB_EEES9_SE_SG_Li384ELb1ELb1ELb0ELb0EEENS1_36VarlenDynamicPersistentTileSchedulerILi192ELi128ELi384ELi128ELb0ELb1ELb1ELb1ELb1ELb1EEEEEEEEEvNT_6ParamsE --------------------------
	.section	.nv.constant0._ZN7cutlass13device_kernelIN5flash11enable_sm90INS1_16FlashAttnFwdSm90INS1_25CollectiveMainloopFwdSm90ILi2EN4cute5tupleIJNS5_1CILi1EEES8_S8_EEENS6_IJNS7_ILi192EEENS7_ILi128EEENS7_ILi96EEEEEELi96ENS_6half_tEfNS_4arch4Sm90ELb1ELb0ELb1ELb1ELb1ELb0ELb0ELb0ELb1ELb1ELb0ELb0EEENS1_21CollectiveEpilogueFwdINS6_IJSA_SC_SB_EEES9_SE_SG_Li384ELb1ELb1ELb0ELb0EEENS1_36VarlenDynamicPersistentTileSchedulerILi192ELi128ELi384ELi128ELb0ELb1ELb1ELb1ELb1ELb1EEEEEEEEEvNT_6ParamsE,"a",@progbits
	.sectionflags	@""
	.align	4
.nv.constant0._ZN7cutlass13device_kernelIN5flash11enable_sm90INS1_16FlashAttnFwdSm90INS1_25CollectiveMainloopFwdSm90ILi2EN4cute5tupleIJNS5_1CILi1EEES8_S8_EEENS6_IJNS7_ILi192EEENS7_ILi128EEENS7_ILi96EEEEEELi96ENS_6half_tEfNS_4arch4Sm90ELb1ELb0ELb1ELb1ELb1ELb0ELb0ELb0ELb1ELb1ELb0ELb0EEENS1_21CollectiveEpilogueFwdINS6_IJSA_SC_SB_EEES9_SE_SG_Li384ELb1ELb1ELb0ELb0EEENS1_36VarlenDynamicPersistentTileSchedulerILi192ELi128ELi384ELi128ELb0ELb1ELb1ELb1ELb1ELb1EEEEEEEEEvNT_6ParamsE:
	.zero		3584


//--------------------- .nv.constant0._ZN7cutlass13device_kernelIN5flash11enable_sm90INS1_16FlashAttnFwdSm90INS1_25CollectiveMainloopFwdSm90ILi2EN4cute5tupleIJNS5_1CILi1EEES8_S8_EEENS6_IJNS7_ILi192EEENS7_ILi128EEENS7_ILi96EEEEEELi96ENS_6half_tEfNS_4arch4Sm90ELb1ELb0ELb1ELb1ELb1ELb1ELb0ELb0ELb1ELb1ELb0ELb0EEENS1_21CollectiveEpilogueFwdINS6_IJSA_SC_SB_EEES9_SE_SG_Li384ELb1ELb1ELb0ELb0EEENS1_36VarlenDynamicPersistentTileSchedulerILi192ELi128ELi384ELi128ELb0ELb1ELb1ELb1ELb1ELb1EEEEEEEEEvNT_6ParamsE --------------------------
	.section	.nv.constant0._ZN7cutlass13device_kernelIN5flash11enable_sm90INS1_16FlashAttnFwdSm90INS1_25CollectiveMainloopFwdSm90ILi2EN4cute5tupleIJNS5_1CILi1EEES8_S8_EEENS6_IJNS7_ILi192EEENS7_ILi128EEENS7_ILi96EEEEEELi96ENS_6half_tEfNS_4arch4Sm90ELb1ELb0ELb1ELb1ELb1ELb1ELb0ELb0ELb1ELb1ELb0ELb0EEENS1_21CollectiveEpilogueFwdINS6_IJSA_SC_SB_EEES9_SE_SG_Li384ELb1ELb1ELb0ELb0EEENS1_36VarlenDynamicPersistentTileSchedulerILi192ELi128ELi384ELi128ELb0ELb1ELb1ELb1ELb1ELb1EEEEEEEEEvNT_6ParamsE,"a",@progbits
	.sectionflags	@""
	.align	4
.nv.constant0._ZN7cutlass13device_kernelIN5flash11enable_sm90INS1_16FlashAttnFwdSm90INS1_25CollectiveMainloopFwdSm90ILi2EN4cute5tupleIJNS5_1CILi1EEES8_S8_EEENS6_IJNS7_ILi192EEENS7_ILi128EEENS7_ILi96EEEEEELi96ENS_6half_tEfNS_4arch4Sm90ELb1ELb0ELb1ELb1ELb1ELb1ELb0ELb0ELb1ELb1ELb0ELb0EEENS1_21CollectiveEpilogueFwdINS6_IJSA_SC_SB_EEES9_SE_SG_Li384ELb1ELb1ELb0ELb0EEENS1_36VarlenDynamicPersistentTileSchedulerILi192ELi128ELi384ELi128ELb0ELb1ELb1ELb1ELb1ELb1EEEEEEEEEvNT_6ParamsE:
	.zero		3584


//--------------------- SYMBOLS --------------------------

	.type		.nv.reservedSmem.offset0,@object
	.size		.nv.reservedSmem.offset0,0x4
